//
// Generated by NVIDIA NVVM Compiler
//
// Compiler Build ID: CL-36424714
// Cuda compilation tools, release 13.0, V13.0.88
// Based on NVVM 20.0.0
//

.version 9.0
.target sm_100
.address_size 64

	// .globl	fosc_batch_f32

.visible .entry fosc_batch_f32(
	.param .u64 .ptr .align 1 fosc_batch_f32_param_0,
	.param .u32 fosc_batch_f32_param_1,
	.param .u32 fosc_batch_f32_param_2,
	.param .u64 .ptr .align 1 fosc_batch_f32_param_3,
	.param .u32 fosc_batch_f32_param_4,
	.param .u64 .ptr .align 1 fosc_batch_f32_param_5
)
{
	.reg .pred 	%p<37>;
	.reg .b32 	%r<123>;
	.reg .b32 	%f<70>;
	.reg .b64 	%rd<57>;
	.reg .b64 	%fd<284>;

	ld.param.u64 	%rd5, [fosc_batch_f32_param_0];
	ld.param.u64 	%rd6, [fosc_batch_f32_param_3];
	ld.param.u32 	%r53, [fosc_batch_f32_param_4];
	ld.param.u64 	%rd7, [fosc_batch_f32_param_5];
	cvta.to.global.u64 	%rd1, %rd7;
	cvta.to.global.u64 	%rd2, %rd5;
	mov.u32 	%r1, %ctaid.y;
	setp.ge.s32 	%p1, %r1, %r53;
	@%p1 bra 	$L__BB0_35;
	cvta.to.global.u64 	%rd8, %rd6;
	mul.wide.u32 	%rd9, %r1, 4;
	add.s64 	%rd10, %rd8, %rd9;
	ld.global.nc.u32 	%r2, [%rd10];
	setp.lt.s32 	%p2, %r2, 1;
	@%p2 bra 	$L__BB0_35;
	ld.param.u32 	%r102, [fosc_batch_f32_param_2];
	ld.param.u32 	%r96, [fosc_batch_f32_param_1];
	add.s32 	%r3, %r2, %r102;
	add.s32 	%r118, %r3, -1;
	mul.lo.s32 	%r4, %r96, %r1;
	mov.u32 	%r5, %tid.x;
	min.s32 	%r6, %r118, %r96;
	setp.ge.s32 	%p3, %r5, %r6;
	@%p3 bra 	$L__BB0_5;
	mov.u32 	%r7, %ntid.x;
	mov.u32 	%r107, %r5;
$L__BB0_4:
	add.s32 	%r55, %r107, %r4;
	mul.wide.s32 	%rd11, %r55, 4;
	add.s64 	%rd12, %rd1, %rd11;
	mov.b32 	%r56, 2147483647;
	st.global.u32 	[%rd12], %r56;
	add.s32 	%r107, %r107, %r7;
	setp.lt.s32 	%p4, %r107, %r6;
	@%p4 bra 	$L__BB0_4;
$L__BB0_5:
	ld.param.u32 	%r97, [fosc_batch_f32_param_1];
	bar.sync 	0;
	setp.ne.s32 	%p5, %r5, 0;
	setp.lt.s32 	%p6, %r97, %r3;
	or.pred  	%p7, %p5, %p6;
	@%p7 bra 	$L__BB0_35;
	cvt.rn.f64.u32 	%fd1, %r2;
	mul.f64 	%fd64, %fd1, 0d3FE0000000000000;
	add.s32 	%r57, %r2, 1;
	cvt.rn.f64.u32 	%fd2, %r57;
	mul.f64 	%fd3, %fd64, %fd2;
	mul.f64 	%fd65, %fd1, %fd2;
	add.s32 	%r58, %r57, %r2;
	cvt.rn.f64.u32 	%fd66, %r58;
	mul.f64 	%fd67, %fd65, %fd66;
	div.rn.f64 	%fd68, %fd67, 0d4018000000000000;
	mul.f64 	%fd69, %fd68, %fd1;
	mul.f64 	%fd70, %fd3, %fd3;
	sub.f64 	%fd71, %fd69, %fd70;
	abs.f64 	%fd72, %fd71;
	setp.lt.f64 	%p8, %fd72, 0d3C32725DD1D243AC;
	rcp.rn.f64 	%fd73, %fd71;
	selp.f64 	%fd4, 0d0000000000000000, %fd73, %p8;
	rcp.rn.f64 	%fd5, %fd1;
	setp.eq.s32 	%p9, %r2, 1;
	mov.f64 	%fd271, 0d0000000000000000;
	mov.f64 	%fd272, %fd271;
	@%p9 bra 	$L__BB0_19;
	add.s32 	%r10, %r2, -1;
	setp.lt.u32 	%p10, %r2, 17;
	mov.f64 	%fd272, 0d0000000000000000;
	mov.b32 	%r108, 0;
	mov.f64 	%fd271, %fd272;
	@%p10 bra 	$L__BB0_10;
	mov.f64 	%fd272, 0d0000000000000000;
	mov.b32 	%r119, 0;
	and.b32  	%r108, %r10, -16;
$L__BB0_9:
	.pragma "nounroll";
	ld.param.u32 	%r103, [fosc_batch_f32_param_2];
	add.s32 	%r61, %r119, %r103;
	mul.wide.s32 	%rd13, %r61, 4;
	add.s64 	%rd14, %rd2, %rd13;
	ld.global.nc.f32 	%f11, [%rd14];
	cvt.f64.f32 	%fd77, %f11;
	add.f64 	%fd78, %fd271, %fd77;
	add.s32 	%r62, %r119, 1;
	cvt.rn.f64.u32 	%fd79, %r62;
	fma.rn.f64 	%fd80, %fd77, %fd79, %fd272;
	ld.global.nc.f32 	%f12, [%rd14+4];
	cvt.f64.f32 	%fd81, %f12;
	add.f64 	%fd82, %fd78, %fd81;
	add.s32 	%r63, %r119, 2;
	cvt.rn.f64.u32 	%fd83, %r63;
	fma.rn.f64 	%fd84, %fd81, %fd83, %fd80;
	ld.global.nc.f32 	%f13, [%rd14+8];
	cvt.f64.f32 	%fd85, %f13;
	add.f64 	%fd86, %fd82, %fd85;
	add.s32 	%r64, %r119, 3;
	cvt.rn.f64.u32 	%fd87, %r64;
	fma.rn.f64 	%fd88, %fd85, %fd87, %fd84;
	ld.global.nc.f32 	%f14, [%rd14+12];
	cvt.f64.f32 	%fd89, %f14;
	add.f64 	%fd90, %fd86, %fd89;
	add.s32 	%r65, %r119, 4;
	cvt.rn.f64.u32 	%fd91, %r65;
	fma.rn.f64 	%fd92, %fd89, %fd91, %fd88;
	ld.global.nc.f32 	%f15, [%rd14+16];
	cvt.f64.f32 	%fd93, %f15;
	add.f64 	%fd94, %fd90, %fd93;
	add.s32 	%r66, %r119, 5;
	cvt.rn.f64.u32 	%fd95, %r66;
	fma.rn.f64 	%fd96, %fd93, %fd95, %fd92;
	ld.global.nc.f32 	%f16, [%rd14+20];
	cvt.f64.f32 	%fd97, %f16;
	add.f64 	%fd98, %fd94, %fd97;
	add.s32 	%r67, %r119, 6;
	cvt.rn.f64.u32 	%fd99, %r67;
	fma.rn.f64 	%fd100, %fd97, %fd99, %fd96;
	ld.global.nc.f32 	%f17, [%rd14+24];
	cvt.f64.f32 	%fd101, %f17;
	add.f64 	%fd102, %fd98, %fd101;
	add.s32 	%r68, %r119, 7;
	cvt.rn.f64.u32 	%fd103, %r68;
	fma.rn.f64 	%fd104, %fd101, %fd103, %fd100;
	ld.global.nc.f32 	%f18, [%rd14+28];
	cvt.f64.f32 	%fd105, %f18;
	add.f64 	%fd106, %fd102, %fd105;
	add.s32 	%r69, %r119, 8;
	cvt.rn.f64.u32 	%fd107, %r69;
	fma.rn.f64 	%fd108, %fd105, %fd107, %fd104;
	ld.global.nc.f32 	%f19, [%rd14+32];
	cvt.f64.f32 	%fd109, %f19;
	add.f64 	%fd110, %fd106, %fd109;
	add.s32 	%r70, %r119, 9;
	cvt.rn.f64.u32 	%fd111, %r70;
	fma.rn.f64 	%fd112, %fd109, %fd111, %fd108;
	ld.global.nc.f32 	%f20, [%rd14+36];
	cvt.f64.f32 	%fd113, %f20;
	add.f64 	%fd114, %fd110, %fd113;
	add.s32 	%r71, %r119, 10;
	cvt.rn.f64.u32 	%fd115, %r71;
	fma.rn.f64 	%fd116, %fd113, %fd115, %fd112;
	ld.global.nc.f32 	%f21, [%rd14+40];
	cvt.f64.f32 	%fd117, %f21;
	add.f64 	%fd118, %fd114, %fd117;
	add.s32 	%r72, %r119, 11;
	cvt.rn.f64.u32 	%fd119, %r72;
	fma.rn.f64 	%fd120, %fd117, %fd119, %fd116;
	ld.global.nc.f32 	%f22, [%rd14+44];
	cvt.f64.f32 	%fd121, %f22;
	add.f64 	%fd122, %fd118, %fd121;
	add.s32 	%r73, %r119, 12;
	cvt.rn.f64.u32 	%fd123, %r73;
	fma.rn.f64 	%fd124, %fd121, %fd123, %fd120;
	ld.global.nc.f32 	%f23, [%rd14+48];
	cvt.f64.f32 	%fd125, %f23;
	add.f64 	%fd126, %fd122, %fd125;
	add.s32 	%r74, %r119, 13;
	cvt.rn.f64.u32 	%fd127, %r74;
	fma.rn.f64 	%fd128, %fd125, %fd127, %fd124;
	ld.global.nc.f32 	%f24, [%rd14+52];
	cvt.f64.f32 	%fd129, %f24;
	add.f64 	%fd130, %fd126, %fd129;
	add.s32 	%r75, %r119, 14;
	cvt.rn.f64.u32 	%fd131, %r75;
	fma.rn.f64 	%fd132, %fd129, %fd131, %fd128;
	ld.global.nc.f32 	%f25, [%rd14+56];
	cvt.f64.f32 	%fd133, %f25;
	add.f64 	%fd134, %fd130, %fd133;
	add.s32 	%r76, %r119, 15;
	cvt.rn.f64.u32 	%fd135, %r76;
	fma.rn.f64 	%fd136, %fd133, %fd135, %fd132;
	ld.global.nc.f32 	%f26, [%rd14+60];
	cvt.f64.f32 	%fd137, %f26;
	add.f64 	%fd271, %fd134, %fd137;
	add.s32 	%r119, %r119, 16;
	cvt.rn.f64.u32 	%fd138, %r119;
	fma.rn.f64 	%fd272, %fd137, %fd138, %fd136;
	setp.eq.s32 	%p11, %r119, %r108;
	@%p11 bra 	$L__BB0_10;
	bra.uni 	$L__BB0_9;
$L__BB0_10:
	and.b32  	%r12, %r10, 15;
	setp.eq.s32 	%p12, %r12, 0;
	@%p12 bra 	$L__BB0_19;
	setp.lt.u32 	%p13, %r12, 8;
	@%p13 bra 	$L__BB0_13;
	ld.param.u32 	%r104, [fosc_batch_f32_param_2];
	add.s32 	%r77, %r108, %r104;
	mul.wide.s32 	%rd15, %r77, 4;
	add.s64 	%rd16, %rd2, %rd15;
	ld.global.nc.f32 	%f27, [%rd16];
	cvt.f64.f32 	%fd140, %f27;
	add.f64 	%fd141, %fd271, %fd140;
	add.s32 	%r78, %r108, 1;
	cvt.rn.f64.u32 	%fd142, %r78;
	fma.rn.f64 	%fd143, %fd140, %fd142, %fd272;
	ld.global.nc.f32 	%f28, [%rd16+4];
	cvt.f64.f32 	%fd144, %f28;
	add.f64 	%fd145, %fd141, %fd144;
	add.s32 	%r79, %r108, 2;
	cvt.rn.f64.u32 	%fd146, %r79;
	fma.rn.f64 	%fd147, %fd144, %fd146, %fd143;
	ld.global.nc.f32 	%f29, [%rd16+8];
	cvt.f64.f32 	%fd148, %f29;
	add.f64 	%fd149, %fd145, %fd148;
	add.s32 	%r80, %r108, 3;
	cvt.rn.f64.u32 	%fd150, %r80;
	fma.rn.f64 	%fd151, %fd148, %fd150, %fd147;
	ld.global.nc.f32 	%f30, [%rd16+12];
	cvt.f64.f32 	%fd152, %f30;
	add.f64 	%fd153, %fd149, %fd152;
	add.s32 	%r81, %r108, 4;
	cvt.rn.f64.u32 	%fd154, %r81;
	fma.rn.f64 	%fd155, %fd152, %fd154, %fd151;
	ld.global.nc.f32 	%f31, [%rd16+16];
	cvt.f64.f32 	%fd156, %f31;
	add.f64 	%fd157, %fd153, %fd156;
	add.s32 	%r82, %r108, 5;
	cvt.rn.f64.u32 	%fd158, %r82;
	fma.rn.f64 	%fd159, %fd156, %fd158, %fd155;
	ld.global.nc.f32 	%f32, [%rd16+20];
	cvt.f64.f32 	%fd160, %f32;
	add.f64 	%fd161, %fd157, %fd160;
	add.s32 	%r83, %r108, 6;
	cvt.rn.f64.u32 	%fd162, %r83;
	fma.rn.f64 	%fd163, %fd160, %fd162, %fd159;
	ld.global.nc.f32 	%f33, [%rd16+24];
	cvt.f64.f32 	%fd164, %f33;
	add.f64 	%fd165, %fd161, %fd164;
	add.s32 	%r84, %r108, 7;
	cvt.rn.f64.u32 	%fd166, %r84;
	fma.rn.f64 	%fd167, %fd164, %fd166, %fd163;
	ld.global.nc.f32 	%f34, [%rd16+28];
	cvt.f64.f32 	%fd168, %f34;
	add.f64 	%fd271, %fd165, %fd168;
	add.s32 	%r108, %r108, 8;
	cvt.rn.f64.u32 	%fd169, %r108;
	fma.rn.f64 	%fd272, %fd168, %fd169, %fd167;
$L__BB0_13:
	and.b32  	%r15, %r10, 7;
	setp.eq.s32 	%p14, %r15, 0;
	@%p14 bra 	$L__BB0_19;
	setp.lt.u32 	%p15, %r15, 4;
	@%p15 bra 	$L__BB0_16;
	ld.param.u32 	%r105, [fosc_batch_f32_param_2];
	add.s32 	%r85, %r108, %r105;
	mul.wide.s32 	%rd17, %r85, 4;
	add.s64 	%rd18, %rd2, %rd17;
	ld.global.nc.f32 	%f35, [%rd18];
	cvt.f64.f32 	%fd171, %f35;
	add.f64 	%fd172, %fd271, %fd171;
	add.s32 	%r86, %r108, 1;
	cvt.rn.f64.u32 	%fd173, %r86;
	fma.rn.f64 	%fd174, %fd171, %fd173, %fd272;
	ld.global.nc.f32 	%f36, [%rd18+4];
	cvt.f64.f32 	%fd175, %f36;
	add.f64 	%fd176, %fd172, %fd175;
	add.s32 	%r87, %r108, 2;
	cvt.rn.f64.u32 	%fd177, %r87;
	fma.rn.f64 	%fd178, %fd175, %fd177, %fd174;
	ld.global.nc.f32 	%f37, [%rd18+8];
	cvt.f64.f32 	%fd179, %f37;
	add.f64 	%fd180, %fd176, %fd179;
	add.s32 	%r88, %r108, 3;
	cvt.rn.f64.u32 	%fd181, %r88;
	fma.rn.f64 	%fd182, %fd179, %fd181, %fd178;
	ld.global.nc.f32 	%f38, [%rd18+12];
	cvt.f64.f32 	%fd183, %f38;
	add.f64 	%fd271, %fd180, %fd183;
	add.s32 	%r108, %r108, 4;
	cvt.rn.f64.u32 	%fd184, %r108;
	fma.rn.f64 	%fd272, %fd183, %fd184, %fd182;
$L__BB0_16:
	and.b32  	%r18, %r10, 3;
	setp.eq.s32 	%p16, %r18, 0;
	@%p16 bra 	$L__BB0_19;
	ld.param.u32 	%r106, [fosc_batch_f32_param_2];
	add.s32 	%r112, %r108, %r106;
	neg.s32 	%r111, %r18;
$L__BB0_18:
	.pragma "nounroll";
	mul.wide.s32 	%rd19, %r112, 4;
	add.s64 	%rd20, %rd2, %rd19;
	ld.global.nc.f32 	%f39, [%rd20];
	cvt.f64.f32 	%fd185, %f39;
	add.f64 	%fd271, %fd271, %fd185;
	add.s32 	%r108, %r108, 1;
	cvt.rn.f64.u32 	%fd186, %r108;
	fma.rn.f64 	%fd272, %fd185, %fd186, %fd272;
	add.s32 	%r112, %r112, 1;
	add.s32 	%r111, %r111, 1;
	setp.ne.s32 	%p17, %r111, 0;
	@%p17 bra 	$L__BB0_18;
$L__BB0_19:
	ld.param.u32 	%r98, [fosc_batch_f32_param_1];
	sub.s32 	%r90, %r98, %r3;
	add.s32 	%r91, %r90, 1;
	and.b32  	%r28, %r91, 3;
	setp.eq.s32 	%p18, %r28, 0;
	mov.f64 	%fd276, 0d0000000000000000;
	@%p18 bra 	$L__BB0_24;
	ld.param.u32 	%r99, [fosc_batch_f32_param_1];
	mad.lo.s32 	%r93, %r99, %r1, %r3;
	add.s32 	%r115, %r93, -1;
	neg.s32 	%r114, %r28;
	mov.f64 	%fd276, 0d0000000000000000;
	mul.wide.u32 	%rd27, %r2, 4;
	mov.u32 	%r116, %r3;
	mov.u32 	%r117, %r118;
$L__BB0_21:
	.pragma "nounroll";
	mov.u32 	%r118, %r116;
	ld.param.u64 	%rd49, [fosc_batch_f32_param_0];
	mul.wide.s32 	%rd21, %r117, 4;
	cvta.to.global.u64 	%rd22, %rd49;
	add.s64 	%rd23, %rd22, %rd21;
	ld.global.nc.f32 	%f41, [%rd23];
	cvt.f64.f32 	%fd31, %f41;
	fma.rn.f64 	%fd32, %fd1, %fd31, %fd272;
	abs.f32 	%f43, %f41;
	setp.nan.f32 	%p19, %f43, %f43;
	setp.eq.f32 	%p20, %f41, 0f00000000;
	mov.f32 	%f65, 0f7FFFFFFF;
	or.pred  	%p21, %p19, %p20;
	@%p21 bra 	$L__BB0_23;
	div.rn.f64 	%fd189, %fd276, %fd31;
	mov.f64 	%fd190, 0d3FF0000000000000;
	sub.f64 	%fd191, %fd190, %fd189;
	mul.f64 	%fd192, %fd191, 0d4059000000000000;
	cvt.rn.f32.f64 	%f65, %fd192;
$L__BB0_23:
	ld.param.u64 	%rd55, [fosc_batch_f32_param_5];
	ld.param.u64 	%rd50, [fosc_batch_f32_param_0];
	add.f64 	%fd193, %fd271, %fd31;
	mul.f64 	%fd194, %fd3, %fd193;
	mul.f64 	%fd195, %fd32, %fd1;
	sub.f64 	%fd196, %fd195, %fd194;
	mul.f64 	%fd197, %fd4, %fd196;
	mul.wide.s32 	%rd24, %r115, 4;
	cvta.to.global.u64 	%rd25, %rd55;
	add.s64 	%rd26, %rd25, %rd24;
	st.global.f32 	[%rd26], %f65;
	mul.f64 	%fd198, %fd3, %fd197;
	sub.f64 	%fd199, %fd193, %fd198;
	mul.f64 	%fd200, %fd5, %fd199;
	fma.rn.f64 	%fd276, %fd197, %fd2, %fd200;
	add.s32 	%r35, %r117, 1;
	cvta.to.global.u64 	%rd28, %rd50;
	sub.s64 	%rd29, %rd28, %rd27;
	mul.wide.s32 	%rd30, %r117, 4;
	add.s64 	%rd31, %rd29, %rd30;
	ld.global.nc.f32 	%f44, [%rd31+4];
	cvt.f64.f32 	%fd201, %f44;
	sub.f64 	%fd272, %fd32, %fd193;
	sub.f64 	%fd271, %fd193, %fd201;
	add.s32 	%r116, %r118, 1;
	add.s32 	%r115, %r115, 1;
	add.s32 	%r114, %r114, 1;
	setp.ne.s32 	%p22, %r114, 0;
	mov.u32 	%r117, %r35;
	@%p22 bra 	$L__BB0_21;
$L__BB0_24:
	ld.param.u32 	%r100, [fosc_batch_f32_param_1];
	sub.s32 	%r94, %r100, %r3;
	setp.lt.u32 	%p23, %r94, 3;
	@%p23 bra 	$L__BB0_35;
	ld.param.u32 	%r101, [fosc_batch_f32_param_1];
	sub.s32 	%r121, %r118, %r101;
	mov.u32 	%r95, %ctaid.y;
	mad.lo.s32 	%r120, %r101, %r95, %r118;
	mul.wide.u32 	%rd36, %r2, 4;
$L__BB0_26:
	ld.param.u64 	%rd51, [fosc_batch_f32_param_0];
	mul.wide.s32 	%rd32, %r118, 4;
	cvta.to.global.u64 	%rd33, %rd51;
	add.s64 	%rd34, %rd33, %rd32;
	ld.global.nc.f32 	%f46, [%rd34];
	cvt.f64.f32 	%fd46, %f46;
	fma.rn.f64 	%fd47, %fd1, %fd46, %fd272;
	abs.f32 	%f48, %f46;
	setp.nan.f32 	%p24, %f48, %f48;
	setp.eq.f32 	%p25, %f46, 0f00000000;
	mov.f32 	%f66, 0f7FFFFFFF;
	or.pred  	%p26, %p24, %p25;
	@%p26 bra 	$L__BB0_28;
	div.rn.f64 	%fd202, %fd276, %fd46;
	mov.f64 	%fd203, 0d3FF0000000000000;
	sub.f64 	%fd204, %fd203, %fd202;
	mul.f64 	%fd205, %fd204, 0d4059000000000000;
	cvt.rn.f32.f64 	%f66, %fd205;
$L__BB0_28:
	ld.param.u64 	%rd56, [fosc_batch_f32_param_5];
	ld.param.u64 	%rd52, [fosc_batch_f32_param_0];
	cvta.to.global.u64 	%rd35, %rd52;
	mul.wide.s32 	%rd37, %r118, 4;
	add.s64 	%rd38, %rd35, %rd37;
	sub.s64 	%rd39, %rd38, %rd36;
	add.s64 	%rd3, %rd39, 8;
	mul.wide.s32 	%rd40, %r120, 4;
	cvta.to.global.u64 	%rd41, %rd56;
	add.s64 	%rd42, %rd41, %rd40;
	add.s64 	%rd4, %rd42, 8;
	add.f64 	%fd206, %fd271, %fd46;
	mul.f64 	%fd207, %fd3, %fd206;
	mul.f64 	%fd208, %fd47, %fd1;
	sub.f64 	%fd209, %fd208, %fd207;
	mul.f64 	%fd210, %fd4, %fd209;
	st.global.f32 	[%rd42], %f66;
	mul.f64 	%fd211, %fd3, %fd210;
	sub.f64 	%fd212, %fd206, %fd211;
	mul.f64 	%fd213, %fd5, %fd212;
	fma.rn.f64 	%fd48, %fd210, %fd2, %fd213;
	ld.global.nc.f32 	%f50, [%rd39+4];
	cvt.f64.f32 	%fd214, %f50;
	sub.f64 	%fd215, %fd47, %fd206;
	sub.f64 	%fd49, %fd206, %fd214;
	ld.global.nc.f32 	%f51, [%rd38+4];
	cvt.f64.f32 	%fd50, %f51;
	fma.rn.f64 	%fd51, %fd1, %fd50, %fd215;
	abs.f32 	%f53, %f51;
	setp.nan.f32 	%p27, %f53, %f53;
	setp.eq.f32 	%p28, %f51, 0f00000000;
	mov.f32 	%f67, 0f7FFFFFFF;
	or.pred  	%p29, %p27, %p28;
	@%p29 bra 	$L__BB0_30;
	div.rn.f64 	%fd216, %fd48, %fd50;
	mov.f64 	%fd217, 0d3FF0000000000000;
	sub.f64 	%fd218, %fd217, %fd216;
	mul.f64 	%fd219, %fd218, 0d4059000000000000;
	cvt.rn.f32.f64 	%f67, %fd219;
$L__BB0_30:
	ld.param.u64 	%rd53, [fosc_batch_f32_param_0];
	add.f64 	%fd220, %fd49, %fd50;
	mul.f64 	%fd221, %fd3, %fd220;
	mul.f64 	%fd222, %fd51, %fd1;
	sub.f64 	%fd223, %fd222, %fd221;
	mul.f64 	%fd224, %fd4, %fd223;
	st.global.f32 	[%rd4+-4], %f67;
	mul.f64 	%fd225, %fd3, %fd224;
	sub.f64 	%fd226, %fd220, %fd225;
	mul.f64 	%fd227, %fd5, %fd226;
	fma.rn.f64 	%fd52, %fd224, %fd2, %fd227;
	ld.global.nc.f32 	%f55, [%rd3];
	cvt.f64.f32 	%fd228, %f55;
	sub.f64 	%fd229, %fd51, %fd220;
	sub.f64 	%fd53, %fd220, %fd228;
	cvta.to.global.u64 	%rd43, %rd53;
	mul.wide.s32 	%rd44, %r118, 4;
	add.s64 	%rd45, %rd43, %rd44;
	ld.global.nc.f32 	%f56, [%rd45+8];
	cvt.f64.f32 	%fd54, %f56;
	fma.rn.f64 	%fd55, %fd1, %fd54, %fd229;
	abs.f32 	%f58, %f56;
	setp.nan.f32 	%p30, %f58, %f58;
	setp.eq.f32 	%p31, %f56, 0f00000000;
	mov.f32 	%f68, 0f7FFFFFFF;
	or.pred  	%p32, %p30, %p31;
	@%p32 bra 	$L__BB0_32;
	div.rn.f64 	%fd230, %fd52, %fd54;
	mov.f64 	%fd231, 0d3FF0000000000000;
	sub.f64 	%fd232, %fd231, %fd230;
	mul.f64 	%fd233, %fd232, 0d4059000000000000;
	cvt.rn.f32.f64 	%f68, %fd233;
$L__BB0_32:
	ld.param.u64 	%rd54, [fosc_batch_f32_param_0];
	add.f64 	%fd234, %fd53, %fd54;
	mul.f64 	%fd235, %fd3, %fd234;
	mul.f64 	%fd236, %fd55, %fd1;
	sub.f64 	%fd237, %fd236, %fd235;
	mul.f64 	%fd238, %fd4, %fd237;
	st.global.f32 	[%rd4], %f68;
	mul.f64 	%fd239, %fd3, %fd238;
	sub.f64 	%fd240, %fd234, %fd239;
	mul.f64 	%fd241, %fd5, %fd240;
	fma.rn.f64 	%fd56, %fd238, %fd2, %fd241;
	ld.global.nc.f32 	%f60, [%rd3+4];
	cvt.f64.f32 	%fd242, %f60;
	sub.f64 	%fd243, %fd55, %fd234;
	sub.f64 	%fd57, %fd234, %fd242;
	cvta.to.global.u64 	%rd46, %rd54;
	mul.wide.s32 	%rd47, %r118, 4;
	add.s64 	%rd48, %rd46, %rd47;
	ld.global.nc.f32 	%f61, [%rd48+12];
	cvt.f64.f32 	%fd58, %f61;
	fma.rn.f64 	%fd59, %fd1, %fd58, %fd243;
	abs.f32 	%f63, %f61;
	setp.nan.f32 	%p33, %f63, %f63;
	setp.eq.f32 	%p34, %f61, 0f00000000;
	mov.f32 	%f69, 0f7FFFFFFF;
	or.pred  	%p35, %p33, %p34;
	@%p35 bra 	$L__BB0_34;
	div.rn.f64 	%fd244, %fd56, %fd58;
	mov.f64 	%fd245, 0d3FF0000000000000;
	sub.f64 	%fd246, %fd245, %fd244;
	mul.f64 	%fd247, %fd246, 0d4059000000000000;
	cvt.rn.f32.f64 	%f69, %fd247;
$L__BB0_34:
	add.f64 	%fd248, %fd57, %fd58;
	mul.f64 	%fd249, %fd3, %fd248;
	mul.f64 	%fd250, %fd59, %fd1;
	sub.f64 	%fd251, %fd250, %fd249;
	mul.f64 	%fd252, %fd4, %fd251;
	st.global.f32 	[%rd4+4], %f69;
	mul.f64 	%fd253, %fd3, %fd252;
	sub.f64 	%fd254, %fd248, %fd253;
	mul.f64 	%fd255, %fd5, %fd254;
	fma.rn.f64 	%fd276, %fd252, %fd2, %fd255;
	add.s32 	%r118, %r118, 4;
	ld.global.nc.f32 	%f64, [%rd3+8];
	cvt.f64.f32 	%fd256, %f64;
	sub.f64 	%fd272, %fd59, %fd248;
	sub.f64 	%fd271, %fd248, %fd256;
	add.s32 	%r121, %r121, 4;
	add.s32 	%r120, %r120, 4;
	setp.ne.s32 	%p36, %r121, 0;
	@%p36 bra 	$L__BB0_26;
$L__BB0_35:
	ret;

}
	// .globl	fosc_many_series_one_param_time_major_f32
.visible .entry fosc_many_series_one_param_time_major_f32(
	.param .u64 .ptr .align 1 fosc_many_series_one_param_time_major_f32_param_0,
	.param .u64 .ptr .align 1 fosc_many_series_one_param_time_major_f32_param_1,
	.param .u32 fosc_many_series_one_param_time_major_f32_param_2,
	.param .u32 fosc_many_series_one_param_time_major_f32_param_3,
	.param .u32 fosc_many_series_one_param_time_major_f32_param_4,
	.param .u64 .ptr .align 1 fosc_many_series_one_param_time_major_f32_param_5
)
{
	.reg .pred 	%p<39>;
	.reg .b32 	%r<125>;
	.reg .b32 	%f<70>;
	.reg .b64 	%rd<69>;
	.reg .b64 	%fd<284>;

	ld.param.u64 	%rd14, [fosc_many_series_one_param_time_major_f32_param_0];
	ld.param.u64 	%rd13, [fosc_many_series_one_param_time_major_f32_param_1];
	ld.param.u32 	%r59, [fosc_many_series_one_param_time_major_f32_param_2];
	ld.param.u32 	%r60, [fosc_many_series_one_param_time_major_f32_param_3];
	ld.param.u32 	%r61, [fosc_many_series_one_param_time_major_f32_param_4];
	ld.param.u64 	%rd15, [fosc_many_series_one_param_time_major_f32_param_5];
	cvta.to.global.u64 	%rd1, %rd15;
	cvta.to.global.u64 	%rd2, %rd14;
	mov.u32 	%r62, %ctaid.y;
	mov.u32 	%r63, %ntid.y;
	mov.u32 	%r64, %tid.y;
	mad.lo.s32 	%r1, %r62, %r63, %r64;
	setp.ge.s32 	%p1, %r1, %r59;
	@%p1 bra 	$L__BB1_35;
	cvta.to.global.u64 	%rd16, %rd13;
	mul.wide.u32 	%rd17, %r1, 4;
	add.s64 	%rd18, %rd16, %rd17;
	ld.global.nc.u32 	%r2, [%rd18];
	setp.lt.s32 	%p2, %r2, 0;
	setp.ge.s32 	%p3, %r2, %r60;
	or.pred  	%p4, %p2, %p3;
	@%p4 bra 	$L__BB1_35;
	add.s32 	%r3, %r2, %r61;
	add.s32 	%r118, %r3, -1;
	mov.u32 	%r5, %tid.x;
	min.s32 	%r6, %r118, %r60;
	setp.ge.s32 	%p5, %r5, %r6;
	@%p5 bra 	$L__BB1_5;
	mov.u32 	%r7, %ntid.x;
	mov.u32 	%r107, %r5;
$L__BB1_4:
	mad.lo.s32 	%r65, %r107, %r59, %r1;
	mul.wide.s32 	%rd19, %r65, 4;
	add.s64 	%rd20, %rd1, %rd19;
	mov.b32 	%r66, 2147483647;
	st.global.u32 	[%rd20], %r66;
	add.s32 	%r107, %r107, %r7;
	setp.lt.s32 	%p6, %r107, %r6;
	@%p6 bra 	$L__BB1_4;
$L__BB1_5:
	bar.sync 	0;
	setp.ne.s32 	%p7, %r5, 0;
	setp.lt.s32 	%p8, %r60, %r3;
	or.pred  	%p9, %p7, %p8;
	@%p9 bra 	$L__BB1_35;
	cvt.rn.f64.s32 	%fd1, %r61;
	mul.f64 	%fd64, %fd1, 0d3FE0000000000000;
	add.f64 	%fd2, %fd1, 0d3FF0000000000000;
	mul.f64 	%fd3, %fd64, %fd2;
	mul.f64 	%fd65, %fd2, %fd1;
	fma.rn.f64 	%fd66, %fd1, 0d4000000000000000, 0d3FF0000000000000;
	mul.f64 	%fd67, %fd65, %fd66;
	div.rn.f64 	%fd68, %fd67, 0d4018000000000000;
	mul.f64 	%fd69, %fd68, %fd1;
	mul.f64 	%fd70, %fd3, %fd3;
	sub.f64 	%fd71, %fd69, %fd70;
	abs.f64 	%fd72, %fd71;
	setp.lt.f64 	%p10, %fd72, 0d3C32725DD1D243AC;
	rcp.rn.f64 	%fd73, %fd71;
	selp.f64 	%fd4, 0d0000000000000000, %fd73, %p10;
	rcp.rn.f64 	%fd5, %fd1;
	add.s32 	%r10, %r61, -1;
	setp.lt.s32 	%p11, %r61, 2;
	mov.f64 	%fd271, 0d0000000000000000;
	mov.f64 	%fd272, %fd271;
	@%p11 bra 	$L__BB1_19;
	add.s32 	%r68, %r61, -2;
	setp.lt.u32 	%p12, %r68, 15;
	mov.f64 	%fd272, 0d0000000000000000;
	mov.b32 	%r109, 0;
	mov.f64 	%fd271, %fd272;
	@%p12 bra 	$L__BB1_10;
	and.b32  	%r70, %r10, -16;
	neg.s32 	%r121, %r70;
	mad.lo.s32 	%r119, %r2, %r59, %r1;
	mov.f64 	%fd272, 0d0000000000000000;
	mov.b32 	%r120, 8;
	mul.wide.s32 	%rd23, %r59, 4;
$L__BB1_9:
	.pragma "nounroll";
	and.b32  	%r109, %r10, -16;
	mul.wide.s32 	%rd21, %r119, 4;
	add.s64 	%rd22, %rd2, %rd21;
	ld.global.nc.f32 	%f11, [%rd22];
	cvt.f64.f32 	%fd77, %f11;
	add.f64 	%fd78, %fd271, %fd77;
	add.s32 	%r71, %r120, -7;
	cvt.rn.f64.u32 	%fd79, %r71;
	fma.rn.f64 	%fd80, %fd77, %fd79, %fd272;
	add.s64 	%rd24, %rd22, %rd23;
	ld.global.nc.f32 	%f12, [%rd24];
	cvt.f64.f32 	%fd81, %f12;
	add.f64 	%fd82, %fd78, %fd81;
	add.s32 	%r72, %r120, -6;
	cvt.rn.f64.u32 	%fd83, %r72;
	fma.rn.f64 	%fd84, %fd81, %fd83, %fd80;
	add.s64 	%rd25, %rd24, %rd23;
	ld.global.nc.f32 	%f13, [%rd25];
	cvt.f64.f32 	%fd85, %f13;
	add.f64 	%fd86, %fd82, %fd85;
	add.s32 	%r73, %r120, -5;
	cvt.rn.f64.u32 	%fd87, %r73;
	fma.rn.f64 	%fd88, %fd85, %fd87, %fd84;
	add.s64 	%rd26, %rd25, %rd23;
	ld.global.nc.f32 	%f14, [%rd26];
	cvt.f64.f32 	%fd89, %f14;
	add.f64 	%fd90, %fd86, %fd89;
	add.s32 	%r74, %r120, -4;
	cvt.rn.f64.u32 	%fd91, %r74;
	fma.rn.f64 	%fd92, %fd89, %fd91, %fd88;
	add.s64 	%rd27, %rd26, %rd23;
	ld.global.nc.f32 	%f15, [%rd27];
	cvt.f64.f32 	%fd93, %f15;
	add.f64 	%fd94, %fd90, %fd93;
	add.s32 	%r75, %r120, -3;
	cvt.rn.f64.u32 	%fd95, %r75;
	fma.rn.f64 	%fd96, %fd93, %fd95, %fd92;
	add.s64 	%rd28, %rd27, %rd23;
	ld.global.nc.f32 	%f16, [%rd28];
	cvt.f64.f32 	%fd97, %f16;
	add.f64 	%fd98, %fd94, %fd97;
	add.s32 	%r76, %r120, -2;
	cvt.rn.f64.u32 	%fd99, %r76;
	fma.rn.f64 	%fd100, %fd97, %fd99, %fd96;
	add.s64 	%rd29, %rd28, %rd23;
	ld.global.nc.f32 	%f17, [%rd29];
	cvt.f64.f32 	%fd101, %f17;
	add.f64 	%fd102, %fd98, %fd101;
	add.s32 	%r77, %r120, -1;
	cvt.rn.f64.u32 	%fd103, %r77;
	fma.rn.f64 	%fd104, %fd101, %fd103, %fd100;
	add.s64 	%rd30, %rd29, %rd23;
	ld.global.nc.f32 	%f18, [%rd30];
	cvt.f64.f32 	%fd105, %f18;
	add.f64 	%fd106, %fd102, %fd105;
	add.s32 	%r78, %r120, 8;
	cvt.rn.f64.u32 	%fd107, %r120;
	fma.rn.f64 	%fd108, %fd105, %fd107, %fd104;
	add.s64 	%rd31, %rd30, %rd23;
	ld.global.nc.f32 	%f19, [%rd31];
	cvt.f64.f32 	%fd109, %f19;
	add.f64 	%fd110, %fd106, %fd109;
	add.s32 	%r79, %r120, 1;
	cvt.rn.f64.u32 	%fd111, %r79;
	fma.rn.f64 	%fd112, %fd109, %fd111, %fd108;
	add.s64 	%rd32, %rd31, %rd23;
	ld.global.nc.f32 	%f20, [%rd32];
	cvt.f64.f32 	%fd113, %f20;
	add.f64 	%fd114, %fd110, %fd113;
	add.s32 	%r80, %r120, 2;
	cvt.rn.f64.u32 	%fd115, %r80;
	fma.rn.f64 	%fd116, %fd113, %fd115, %fd112;
	add.s64 	%rd33, %rd32, %rd23;
	ld.global.nc.f32 	%f21, [%rd33];
	cvt.f64.f32 	%fd117, %f21;
	add.f64 	%fd118, %fd114, %fd117;
	add.s32 	%r81, %r120, 3;
	cvt.rn.f64.u32 	%fd119, %r81;
	fma.rn.f64 	%fd120, %fd117, %fd119, %fd116;
	add.s64 	%rd34, %rd33, %rd23;
	ld.global.nc.f32 	%f22, [%rd34];
	cvt.f64.f32 	%fd121, %f22;
	add.f64 	%fd122, %fd118, %fd121;
	add.s32 	%r82, %r120, 4;
	cvt.rn.f64.u32 	%fd123, %r82;
	fma.rn.f64 	%fd124, %fd121, %fd123, %fd120;
	add.s64 	%rd35, %rd34, %rd23;
	ld.global.nc.f32 	%f23, [%rd35];
	cvt.f64.f32 	%fd125, %f23;
	add.f64 	%fd126, %fd122, %fd125;
	add.s32 	%r83, %r120, 5;
	cvt.rn.f64.u32 	%fd127, %r83;
	fma.rn.f64 	%fd128, %fd125, %fd127, %fd124;
	add.s64 	%rd36, %rd35, %rd23;
	ld.global.nc.f32 	%f24, [%rd36];
	cvt.f64.f32 	%fd129, %f24;
	add.f64 	%fd130, %fd126, %fd129;
	add.s32 	%r84, %r120, 6;
	cvt.rn.f64.u32 	%fd131, %r84;
	fma.rn.f64 	%fd132, %fd129, %fd131, %fd128;
	add.s64 	%rd37, %rd36, %rd23;
	ld.global.nc.f32 	%f25, [%rd37];
	cvt.f64.f32 	%fd133, %f25;
	add.f64 	%fd134, %fd130, %fd133;
	add.s32 	%r85, %r120, 7;
	cvt.rn.f64.u32 	%fd135, %r85;
	fma.rn.f64 	%fd136, %fd133, %fd135, %fd132;
	add.s64 	%rd38, %rd37, %rd23;
	ld.global.nc.f32 	%f26, [%rd38];
	cvt.f64.f32 	%fd137, %f26;
	add.f64 	%fd271, %fd134, %fd137;
	cvt.rn.f64.u32 	%fd138, %r78;
	fma.rn.f64 	%fd272, %fd137, %fd138, %fd136;
	add.s32 	%r121, %r121, 16;
	add.s32 	%r120, %r120, 16;
	shl.b32 	%r86, %r59, 4;
	add.s32 	%r119, %r119, %r86;
	setp.eq.s32 	%p13, %r121, 0;
	@%p13 bra 	$L__BB1_10;
	bra.uni 	$L__BB1_9;
$L__BB1_10:
	and.b32  	%r14, %r10, 15;
	setp.eq.s32 	%p14, %r14, 0;
	@%p14 bra 	$L__BB1_19;
	and.b32  	%r15, %r10, 7;
	setp.lt.u32 	%p15, %r14, 8;
	@%p15 bra 	$L__BB1_13;
	add.s32 	%r87, %r109, %r2;
	mad.lo.s32 	%r88, %r87, %r59, %r1;
	mul.wide.s32 	%rd39, %r88, 4;
	add.s64 	%rd40, %rd2, %rd39;
	ld.global.nc.f32 	%f27, [%rd40];
	cvt.f64.f32 	%fd140, %f27;
	add.f64 	%fd141, %fd271, %fd140;
	add.s32 	%r89, %r109, 1;
	cvt.rn.f64.u32 	%fd142, %r89;
	fma.rn.f64 	%fd143, %fd140, %fd142, %fd272;
	mul.wide.s32 	%rd41, %r59, 4;
	add.s64 	%rd42, %rd40, %rd41;
	ld.global.nc.f32 	%f28, [%rd42];
	cvt.f64.f32 	%fd144, %f28;
	add.f64 	%fd145, %fd141, %fd144;
	add.s32 	%r90, %r109, 2;
	cvt.rn.f64.u32 	%fd146, %r90;
	fma.rn.f64 	%fd147, %fd144, %fd146, %fd143;
	add.s64 	%rd43, %rd42, %rd41;
	ld.global.nc.f32 	%f29, [%rd43];
	cvt.f64.f32 	%fd148, %f29;
	add.f64 	%fd149, %fd145, %fd148;
	add.s32 	%r91, %r109, 3;
	cvt.rn.f64.u32 	%fd150, %r91;
	fma.rn.f64 	%fd151, %fd148, %fd150, %fd147;
	add.s64 	%rd44, %rd43, %rd41;
	ld.global.nc.f32 	%f30, [%rd44];
	cvt.f64.f32 	%fd152, %f30;
	add.f64 	%fd153, %fd149, %fd152;
	add.s32 	%r92, %r109, 4;
	cvt.rn.f64.u32 	%fd154, %r92;
	fma.rn.f64 	%fd155, %fd152, %fd154, %fd151;
	add.s64 	%rd45, %rd44, %rd41;
	ld.global.nc.f32 	%f31, [%rd45];
	cvt.f64.f32 	%fd156, %f31;
	add.f64 	%fd157, %fd153, %fd156;
	add.s32 	%r93, %r109, 5;
	cvt.rn.f64.u32 	%fd158, %r93;
	fma.rn.f64 	%fd159, %fd156, %fd158, %fd155;
	add.s64 	%rd46, %rd45, %rd41;
	ld.global.nc.f32 	%f32, [%rd46];
	cvt.f64.f32 	%fd160, %f32;
	add.f64 	%fd161, %fd157, %fd160;
	add.s32 	%r94, %r109, 6;
	cvt.rn.f64.u32 	%fd162, %r94;
	fma.rn.f64 	%fd163, %fd160, %fd162, %fd159;
	add.s64 	%rd47, %rd46, %rd41;
	ld.global.nc.f32 	%f33, [%rd47];
	cvt.f64.f32 	%fd164, %f33;
	add.f64 	%fd165, %fd161, %fd164;
	add.s32 	%r95, %r109, 7;
	cvt.rn.f64.u32 	%fd166, %r95;
	fma.rn.f64 	%fd167, %fd164, %fd166, %fd163;
	add.s64 	%rd48, %rd47, %rd41;
	ld.global.nc.f32 	%f34, [%rd48];
	cvt.f64.f32 	%fd168, %f34;
	add.f64 	%fd271, %fd165, %fd168;
	add.s32 	%r109, %r109, 8;
	cvt.rn.f64.u32 	%fd169, %r109;
	fma.rn.f64 	%fd272, %fd168, %fd169, %fd167;
$L__BB1_13:
	setp.eq.s32 	%p16, %r15, 0;
	@%p16 bra 	$L__BB1_19;
	and.b32  	%r18, %r10, 3;
	setp.lt.u32 	%p17, %r15, 4;
	@%p17 bra 	$L__BB1_16;
	add.s32 	%r96, %r109, %r2;
	mad.lo.s32 	%r97, %r96, %r59, %r1;
	mul.wide.s32 	%rd49, %r97, 4;
	add.s64 	%rd50, %rd2, %rd49;
	ld.global.nc.f32 	%f35, [%rd50];
	cvt.f64.f32 	%fd171, %f35;
	add.f64 	%fd172, %fd271, %fd171;
	add.s32 	%r98, %r109, 1;
	cvt.rn.f64.u32 	%fd173, %r98;
	fma.rn.f64 	%fd174, %fd171, %fd173, %fd272;
	mul.wide.s32 	%rd51, %r59, 4;
	add.s64 	%rd52, %rd50, %rd51;
	ld.global.nc.f32 	%f36, [%rd52];
	cvt.f64.f32 	%fd175, %f36;
	add.f64 	%fd176, %fd172, %fd175;
	add.s32 	%r99, %r109, 2;
	cvt.rn.f64.u32 	%fd177, %r99;
	fma.rn.f64 	%fd178, %fd175, %fd177, %fd174;
	add.s64 	%rd53, %rd52, %rd51;
	ld.global.nc.f32 	%f37, [%rd53];
	cvt.f64.f32 	%fd179, %f37;
	add.f64 	%fd180, %fd176, %fd179;
	add.s32 	%r100, %r109, 3;
	cvt.rn.f64.u32 	%fd181, %r100;
	fma.rn.f64 	%fd182, %fd179, %fd181, %fd178;
	add.s64 	%rd54, %rd53, %rd51;
	ld.global.nc.f32 	%f38, [%rd54];
	cvt.f64.f32 	%fd183, %f38;
	add.f64 	%fd271, %fd180, %fd183;
	add.s32 	%r109, %r109, 4;
	cvt.rn.f64.u32 	%fd184, %r109;
	fma.rn.f64 	%fd272, %fd183, %fd184, %fd182;
$L__BB1_16:
	setp.eq.s32 	%p18, %r18, 0;
	@%p18 bra 	$L__BB1_19;
	add.s32 	%r101, %r109, %r2;
	mad.lo.s32 	%r112, %r59, %r101, %r1;
	neg.s32 	%r111, %r18;
$L__BB1_18:
	.pragma "nounroll";
	mul.wide.s32 	%rd55, %r112, 4;
	add.s64 	%rd56, %rd2, %rd55;
	ld.global.nc.f32 	%f39, [%rd56];
	cvt.f64.f32 	%fd185, %f39;
	add.f64 	%fd271, %fd271, %fd185;
	add.s32 	%r109, %r109, 1;
	cvt.rn.f64.u32 	%fd186, %r109;
	fma.rn.f64 	%fd272, %fd185, %fd186, %fd272;
	add.s32 	%r112, %r112, %r59;
	add.s32 	%r111, %r111, 1;
	setp.ne.s32 	%p19, %r111, 0;
	@%p19 bra 	$L__BB1_18;
$L__BB1_19:
	sub.s32 	%r102, %r60, %r3;
	add.s32 	%r103, %r102, 1;
	and.b32  	%r29, %r103, 3;
	setp.eq.s32 	%p20, %r29, 0;
	mov.f64 	%fd276, 0d0000000000000000;
	@%p20 bra 	$L__BB1_24;
	mad.lo.s32 	%r116, %r2, %r59, %r1;
	mad.lo.s32 	%r115, %r59, %r118, %r1;
	neg.s32 	%r114, %r29;
	mov.f64 	%fd276, 0d0000000000000000;
	mov.u32 	%r117, %r3;
$L__BB1_21:
	.pragma "nounroll";
	mov.u32 	%r118, %r117;
	mul.wide.s32 	%rd57, %r115, 4;
	add.s64 	%rd58, %rd2, %rd57;
	ld.global.nc.f32 	%f41, [%rd58];
	cvt.f64.f32 	%fd31, %f41;
	fma.rn.f64 	%fd32, %fd1, %fd31, %fd272;
	abs.f32 	%f43, %f41;
	setp.nan.f32 	%p21, %f43, %f43;
	setp.eq.f32 	%p22, %f41, 0f00000000;
	mov.f32 	%f65, 0f7FFFFFFF;
	or.pred  	%p23, %p21, %p22;
	@%p23 bra 	$L__BB1_23;
	div.rn.f64 	%fd189, %fd276, %fd31;
	mov.f64 	%fd190, 0d3FF0000000000000;
	sub.f64 	%fd191, %fd190, %fd189;
	mul.f64 	%fd192, %fd191, 0d4059000000000000;
	cvt.rn.f32.f64 	%f65, %fd192;
$L__BB1_23:
	add.f64 	%fd193, %fd271, %fd31;
	mul.f64 	%fd194, %fd3, %fd193;
	mul.f64 	%fd195, %fd32, %fd1;
	sub.f64 	%fd196, %fd195, %fd194;
	mul.f64 	%fd197, %fd4, %fd196;
	mul.wide.s32 	%rd59, %r115, 4;
	add.s64 	%rd60, %rd1, %rd59;
	st.global.f32 	[%rd60], %f65;
	mul.f64 	%fd198, %fd3, %fd197;
	sub.f64 	%fd199, %fd193, %fd198;
	mul.f64 	%fd200, %fd5, %fd199;
	fma.rn.f64 	%fd276, %fd2, %fd197, %fd200;
	mul.wide.s32 	%rd61, %r116, 4;
	add.s64 	%rd62, %rd2, %rd61;
	ld.global.nc.f32 	%f44, [%rd62];
	cvt.f64.f32 	%fd201, %f44;
	sub.f64 	%fd272, %fd32, %fd193;
	sub.f64 	%fd271, %fd193, %fd201;
	add.s32 	%r117, %r118, 1;
	add.s32 	%r116, %r116, %r59;
	add.s32 	%r115, %r115, %r59;
	add.s32 	%r114, %r114, 1;
	setp.ne.s32 	%p24, %r114, 0;
	@%p24 bra 	$L__BB1_21;
$L__BB1_24:
	sub.s32 	%r104, %r60, %r3;
	setp.lt.u32 	%p25, %r104, 3;
	@%p25 bra 	$L__BB1_35;
	sub.s32 	%r124, %r118, %r60;
	sub.s32 	%r105, %r118, %r61;
	mad.lo.s32 	%r106, %r59, %r105, %r59;
	add.s32 	%r123, %r1, %r106;
	shl.b32 	%r44, %r59, 2;
	mad.lo.s32 	%r122, %r118, %r59, %r1;
	mul.wide.s32 	%rd6, %r59, 4;
$L__BB1_26:
	mul.wide.s32 	%rd63, %r122, 4;
	add.s64 	%rd3, %rd2, %rd63;
	ld.global.nc.f32 	%f46, [%rd3];
	cvt.f64.f32 	%fd46, %f46;
	fma.rn.f64 	%fd47, %fd1, %fd46, %fd272;
	abs.f32 	%f48, %f46;
	setp.nan.f32 	%p26, %f48, %f48;
	setp.eq.f32 	%p27, %f46, 0f00000000;
	mov.f32 	%f66, 0f7FFFFFFF;
	or.pred  	%p28, %p26, %p27;
	@%p28 bra 	$L__BB1_28;
	div.rn.f64 	%fd202, %fd276, %fd46;
	mov.f64 	%fd203, 0d3FF0000000000000;
	sub.f64 	%fd204, %fd203, %fd202;
	mul.f64 	%fd205, %fd204, 0d4059000000000000;
	cvt.rn.f32.f64 	%f66, %fd205;
$L__BB1_28:
	add.f64 	%fd206, %fd271, %fd46;
	mul.f64 	%fd207, %fd3, %fd206;
	mul.f64 	%fd208, %fd47, %fd1;
	sub.f64 	%fd209, %fd208, %fd207;
	mul.f64 	%fd210, %fd4, %fd209;
	mul.wide.s32 	%rd64, %r122, 4;
	add.s64 	%rd4, %rd1, %rd64;
	st.global.f32 	[%rd4], %f66;
	mul.f64 	%fd211, %fd3, %fd210;
	sub.f64 	%fd212, %fd206, %fd211;
	mul.f64 	%fd213, %fd5, %fd212;
	fma.rn.f64 	%fd48, %fd2, %fd210, %fd213;
	mul.wide.s32 	%rd65, %r123, 4;
	add.s64 	%rd5, %rd2, %rd65;
	ld.global.nc.f32 	%f50, [%rd5];
	cvt.f64.f32 	%fd214, %f50;
	sub.f64 	%fd215, %fd47, %fd206;
	sub.f64 	%fd49, %fd206, %fd214;
	add.s64 	%rd7, %rd3, %rd6;
	ld.global.nc.f32 	%f51, [%rd7];
	cvt.f64.f32 	%fd50, %f51;
	fma.rn.f64 	%fd51, %fd1, %fd50, %fd215;
	abs.f32 	%f53, %f51;
	setp.nan.f32 	%p29, %f53, %f53;
	setp.eq.f32 	%p30, %f51, 0f00000000;
	mov.f32 	%f67, 0f7FFFFFFF;
	or.pred  	%p31, %p29, %p30;
	@%p31 bra 	$L__BB1_30;
	div.rn.f64 	%fd216, %fd48, %fd50;
	mov.f64 	%fd217, 0d3FF0000000000000;
	sub.f64 	%fd218, %fd217, %fd216;
	mul.f64 	%fd219, %fd218, 0d4059000000000000;
	cvt.rn.f32.f64 	%f67, %fd219;
$L__BB1_30:
	add.f64 	%fd220, %fd49, %fd50;
	mul.f64 	%fd221, %fd3, %fd220;
	mul.f64 	%fd222, %fd51, %fd1;
	sub.f64 	%fd223, %fd222, %fd221;
	mul.f64 	%fd224, %fd4, %fd223;
	add.s64 	%rd8, %rd4, %rd6;
	st.global.f32 	[%rd8], %f67;
	mul.f64 	%fd225, %fd3, %fd224;
	sub.f64 	%fd226, %fd220, %fd225;
	mul.f64 	%fd227, %fd5, %fd226;
	fma.rn.f64 	%fd52, %fd2, %fd224, %fd227;
	add.s64 	%rd9, %rd5, %rd6;
	ld.global.nc.f32 	%f55, [%rd9];
	cvt.f64.f32 	%fd228, %f55;
	sub.f64 	%fd229, %fd51, %fd220;
	sub.f64 	%fd53, %fd220, %fd228;
	add.s64 	%rd10, %rd7, %rd6;
	ld.global.nc.f32 	%f56, [%rd10];
	cvt.f64.f32 	%fd54, %f56;
	fma.rn.f64 	%fd55, %fd1, %fd54, %fd229;
	abs.f32 	%f58, %f56;
	setp.nan.f32 	%p32, %f58, %f58;
	setp.eq.f32 	%p33, %f56, 0f00000000;
	mov.f32 	%f68, 0f7FFFFFFF;
	or.pred  	%p34, %p32, %p33;
	@%p34 bra 	$L__BB1_32;
	div.rn.f64 	%fd230, %fd52, %fd54;
	mov.f64 	%fd231, 0d3FF0000000000000;
	sub.f64 	%fd232, %fd231, %fd230;
	mul.f64 	%fd233, %fd232, 0d4059000000000000;
	cvt.rn.f32.f64 	%f68, %fd233;
$L__BB1_32:
	add.f64 	%fd234, %fd53, %fd54;
	mul.f64 	%fd235, %fd3, %fd234;
	mul.f64 	%fd236, %fd55, %fd1;
	sub.f64 	%fd237, %fd236, %fd235;
	mul.f64 	%fd238, %fd4, %fd237;
	add.s64 	%rd11, %rd8, %rd6;
	st.global.f32 	[%rd11], %f68;
	mul.f64 	%fd239, %fd3, %fd238;
	sub.f64 	%fd240, %fd234, %fd239;
	mul.f64 	%fd241, %fd5, %fd240;
	fma.rn.f64 	%fd56, %fd2, %fd238, %fd241;
	add.s64 	%rd12, %rd9, %rd6;
	ld.global.nc.f32 	%f60, [%rd12];
	cvt.f64.f32 	%fd242, %f60;
	sub.f64 	%fd243, %fd55, %fd234;
	sub.f64 	%fd57, %fd234, %fd242;
	add.s64 	%rd66, %rd10, %rd6;
	ld.global.nc.f32 	%f61, [%rd66];
	cvt.f64.f32 	%fd58, %f61;
	fma.rn.f64 	%fd59, %fd1, %fd58, %fd243;
	abs.f32 	%f63, %f61;
	setp.nan.f32 	%p35, %f63, %f63;
	setp.eq.f32 	%p36, %f61, 0f00000000;
	mov.f32 	%f69, 0f7FFFFFFF;
	or.pred  	%p37, %p35, %p36;
	@%p37 bra 	$L__BB1_34;
	div.rn.f64 	%fd244, %fd56, %fd58;
	mov.f64 	%fd245, 0d3FF0000000000000;
	sub.f64 	%fd246, %fd245, %fd244;
	mul.f64 	%fd247, %fd246, 0d4059000000000000;
	cvt.rn.f32.f64 	%f69, %fd247;
$L__BB1_34:
	add.f64 	%fd248, %fd57, %fd58;
	mul.f64 	%fd249, %fd3, %fd248;
	mul.f64 	%fd250, %fd59, %fd1;
	sub.f64 	%fd251, %fd250, %fd249;
	mul.f64 	%fd252, %fd4, %fd251;
	add.s64 	%rd67, %rd11, %rd6;
	st.global.f32 	[%rd67], %f69;
	mul.f64 	%fd253, %fd3, %fd252;
	sub.f64 	%fd254, %fd248, %fd253;
	mul.f64 	%fd255, %fd5, %fd254;
	fma.rn.f64 	%fd276, %fd2, %fd252, %fd255;
	add.s64 	%rd68, %rd12, %rd6;
	ld.global.nc.f32 	%f64, [%rd68];
	cvt.f64.f32 	%fd256, %f64;
	sub.f64 	%fd272, %fd59, %fd248;
	sub.f64 	%fd271, %fd248, %fd256;
	add.s32 	%r124, %r124, 4;
	add.s32 	%r123, %r123, %r44;
	add.s32 	%r122, %r122, %r44;
	setp.ne.s32 	%p38, %r124, 0;
	@%p38 bra 	$L__BB1_26;
$L__BB1_35:
	ret;

}


// ===== COMPILED SASS (sm_100) =====

	.target	sm_100

	.elftype	@"ET_EXEC"


//--------------------- .note.nv.tkinfo           --------------------------
	.section	.note.nv.tkinfo,"",@"SHT_NOTE"
	.sectionflags	@"SHF_NOTE_NV_TKINFO"
	.tkinfo
        /*0018*/ 	.word	0x00000002
        /*0030*/ 	.string	""
        /*0030*/ 	.string	"ptxas"
        /*0030*/ 	.string	"Cuda compilation tools, release 13.0, V13.0.88"
        /*0030*/ 	.string	"Build cuda_13.0.r13.0/compiler.36424714_0"
        /*0030*/ 	.string	"-arch sm_100 -m 64 "



//--------------------- .note.nv.cuinfo           --------------------------
	.section	.note.nv.cuinfo,"",@"SHT_NOTE"
	.sectionflags	@"SHF_NOTE_NV_CUINFO"
        /*0018*/ 	.short	0x0002
        /*001a*/ 	.short	0x0064
        /*001c*/ 	.short	0x0082
	.zero		2


//--------------------- .nv.info                  --------------------------
	.section	.nv.info,"",@"SHT_CUDA_INFO"
	.align	4


	//----- nvinfo : EIATTR_REGCOUNT
	.align		4
        /*0000*/ 	.byte	0x04, 0x2f
        /*0002*/ 	.short	(.L_1 - .L_0)
	.align		4
.L_0:
        /*0004*/ 	.word	index@(fosc_batch_f32)
        /*0008*/ 	.word	0x00000028


	//----- nvinfo : EIATTR_FRAME_SIZE
	.align		4
.L_1:
        /*000c*/ 	.byte	0x04, 0x11
        /*000e*/ 	.short	(.L_3 - .L_2)
	.align		4
.L_2:
        /*0010*/ 	.word	index@($__internal_3_$__cuda_sm20_div_rn_f64_full)
        /*0014*/ 	.word	0x00000000


	//----- nvinfo : EIATTR_FRAME_SIZE
	.align		4
.L_3:
        /*0018*/ 	.byte	0x04, 0x11
        /*001a*/ 	.short	(.L_5 - .L_4)
	.align		4
.L_4:
        /*001c*/ 	.word	index@($__internal_2_$__cuda_sm20_dblrcp_rn_slowpath_v3)
        /*0020*/ 	.word	0x00000000


	//----- nvinfo : EIATTR_FRAME_SIZE
	.align		4
.L_5:
        /*0024*/ 	.byte	0x04, 0x11
        /*0026*/ 	.short	(.L_7 - .L_6)
	.align		4
.L_6:
        /*0028*/ 	.word	index@(fosc_batch_f32)
        /*002c*/ 	.word	0x00000000


	//----- nvinfo : EIATTR_REGCOUNT
	.align		4
.L_7:
        /*0030*/ 	.byte	0x04, 0x2f
        /*0032*/ 	.short	(.L_9 - .L_8)
	.align		4
.L_8:
        /*0034*/ 	.word	index@(fosc_many_series_one_param_time_major_f32)
        /*0038*/ 	.word	0x00000036


	//----- nvinfo : EIATTR_FRAME_SIZE
	.align		4
.L_9:
        /*003c*/ 	.byte	0x04, 0x11
        /*003e*/ 	.short	(.L_11 - .L_10)
	.align		4
.L_10:
        /*0040*/ 	.word	index@($__internal_1_$__cuda_sm20_div_rn_f64_full)
        /*0044*/ 	.word	0x00000000


	//----- nvinfo : EIATTR_FRAME_SIZE
	.align		4
.L_11:
        /*0048*/ 	.byte	0x04, 0x11
        /*004a*/ 	.short	(.L_13 - .L_12)
	.align		4
.L_12:
        /*004c*/ 	.word	index@($__internal_0_$__cuda_sm20_dblrcp_rn_slowpath_v3)
        /*0050*/ 	.word	0x00000000


	//----- nvinfo : EIATTR_FRAME_SIZE
	.align		4
.L_13:
        /*0054*/ 	.byte	0x04, 0x11
        /*0056*/ 	.short	(.L_15 - .L_14)
	.align		4
.L_14:
        /*0058*/ 	.word	index@(fosc_many_series_one_param_time_major_f32)
        /*005c*/ 	.word	0x00000000


	//----- nvinfo : EIATTR_MIN_STACK_SIZE
	.align		4
.L_15:
        /*0060*/ 	.byte	0x04, 0x12
        /*0062*/ 	.short	(.L_17 - .L_16)
	.align		4
.L_16:
        /*0064*/ 	.word	index@(fosc_many_series_one_param_time_major_f32)
        /*0068*/ 	.word	0x00000000


	//----- nvinfo : EIATTR_MIN_STACK_SIZE
	.align		4
.L_17:
        /*006c*/ 	.byte	0x04, 0x12
        /*006e*/ 	.short	(.L_19 - .L_18)
	.align		4
.L_18:
        /*0070*/ 	.word	index@(fosc_batch_f32)
        /*0074*/ 	.word	0x00000000
.L_19:


//--------------------- .nv.compat                --------------------------
	.section	.nv.compat,"",@"SHT_CUDA_COMPAT_INFO"
	.align	4
        /*0000*/ 	.byte	0x02, 0x09, 0x00, 0x00, 0x02, 0x02, 0x01, 0x00, 0x02, 0x05, 0x05, 0x00, 0x03, 0x07, 0x01, 0x01
        /*0010*/ 	.byte	0x02, 0x03, 0x00, 0x00, 0x02, 0x06, 0x01, 0x00, 0x04, 0x0b, 0x08, 0x00, 0x01, 0x00, 0x00, 0x00
        /*0020*/ 	.byte	0x00, 0x00, 0x00, 0x00


//--------------------- .nv.info.fosc_many_series_one_param_time_major_f32 --------------------------
	.section	.nv.info.fosc_many_series_one_param_time_major_f32,"",@"SHT_CUDA_INFO"
	.sectionflags	@""
	.align	4


	//----- nvinfo : EIATTR_CUDA_API_VERSION
	.align		4
        /*0000*/ 	.byte	0x04, 0x37
        /*0002*/ 	.short	(.L_21 - .L_20)
.L_20:
        /*0004*/ 	.word	0x00000082


	//----- nvinfo : EIATTR_KPARAM_INFO
	.align		4
.L_21:
        /*0008*/ 	.byte	0x04, 0x17
        /*000a*/ 	.short	(.L_23 - .L_22)
.L_22:
        /*000c*/ 	.word	0x00000000
        /*0010*/ 	.short	0x0005
        /*0012*/ 	.short	0x0020
        /*0014*/ 	.byte	0x00, 0xf5, 0x21, 0x00


	//----- nvinfo : EIATTR_KPARAM_INFO
	.align		4
.L_23:
        /*0018*/ 	.byte	0x04, 0x17
        /*001a*/ 	.short	(.L_25 - .L_24)
.L_24:
        /*001c*/ 	.word	0x00000000
        /*0020*/ 	.short	0x0004
        /*0022*/ 	.short	0x0018
        /*0024*/ 	.byte	0x00, 0xf0, 0x11, 0x00


	//----- nvinfo : EIATTR_KPARAM_INFO
	.align		4
.L_25:
        /*0028*/ 	.byte	0x04, 0x17
        /*002a*/ 	.short	(.L_27 - .L_26)
.L_26:
        /*002c*/ 	.word	0x00000000
        /*0030*/ 	.short	0x0003
        /*0032*/ 	.short	0x0014
        /*0034*/ 	.byte	0x00, 0xf0, 0x11, 0x00


	//----- nvinfo : EIATTR_KPARAM_INFO
	.align		4
.L_27:
        /*0038*/ 	.byte	0x04, 0x17
        /*003a*/ 	.short	(.L_29 - .L_28)
.L_28:
        /*003c*/ 	.word	0x00000000
        /*0040*/ 	.short	0x0002
        /*0042*/ 	.short	0x0010
        /*0044*/ 	.byte	0x00, 0xf0, 0x11, 0x00


	//----- nvinfo : EIATTR_KPARAM_INFO
	.align		4
.L_29:
        /*0048*/ 	.byte	0x04, 0x17
        /*004a*/ 	.short	(.L_31 - .L_30)
.L_30:
        /*004c*/ 	.word	0x00000000
        /*0050*/ 	.short	0x0001
        /*0052*/ 	.short	0x0008
        /*0054*/ 	.byte	0x00, 0xf5, 0x21, 0x00


	//----- nvinfo : EIATTR_KPARAM_INFO
	.align		4
.L_31:
        /*0058*/ 	.byte	0x04, 0x17
        /*005a*/ 	.short	(.L_33 - .L_32)
.L_32:
        /*005c*/ 	.word	0x00000000
        /*0060*/ 	.short	0x0000
        /*0062*/ 	.short	0x0000
        /*0064*/ 	.byte	0x00, 0xf5, 0x21, 0x00


	//----- nvinfo : EIATTR_SPARSE_MMA_MASK
	.align		4
.L_33:
        /*0068*/ 	.byte	0x03, 0x50
        /*006a*/ 	.short	0x0000


	//----- nvinfo : EIATTR_MAXREG_COUNT
	.align		4
        /*006c*/ 	.byte	0x03, 0x1b
        /*006e*/ 	.short	0x00ff


	//----- nvinfo : EIATTR_NUM_BARRIERS
	.align		4
        /*0070*/ 	.byte	0x02, 0x4c
        /*0072*/ 	.byte	0x01
	.zero		1


	//----- nvinfo : EIATTR_MERCURY_ISA_VERSION
	.align		4
        /*0074*/ 	.byte	0x03, 0x5f
        /*0076*/ 	.short	0x0101


	//----- nvinfo : EIATTR_VRC_CTA_INIT_COUNT
	.align		4
        /*0078*/ 	.byte	0x02, 0x4a
	.zero		1
	.zero		1


	//----- nvinfo : EIATTR_EXIT_INSTR_OFFSETS
	.align		4
        /*007c*/ 	.byte	0x04, 0x1c
        /*007e*/ 	.short	(.L_35 - .L_34)


	//   ....[0]....
.L_34:
        /*0080*/ 	.word	0x00000070


	//   ....[1]....
        /*0084*/ 	.word	0x000000f0


	//   ....[2]....
        /*0088*/ 	.word	0x00000250


	//   ....[3]....
        /*008c*/ 	.word	0x00001d20


	//   ....[4]....
        /*0090*/ 	.word	0x00002ae0


	//----- nvinfo : EIATTR_CRS_STACK_SIZE
	.align		4
.L_35:
        /*0094*/ 	.byte	0x04, 0x1e
        /*0096*/ 	.short	(.L_37 - .L_36)
.L_36:
        /*0098*/ 	.word	0x00000000


	//----- nvinfo : EIATTR_CBANK_PARAM_SIZE
	.align		4
.L_37:
        /*009c*/ 	.byte	0x03, 0x19
        /*009e*/ 	.short	0x0028


	//----- nvinfo : EIATTR_PARAM_CBANK
	.align		4
        /*00a0*/ 	.byte	0x04, 0x0a
        /*00a2*/ 	.short	(.L_39 - .L_38)
	.align		4
.L_38:
        /*00a4*/ 	.word	index@(.nv.constant0.fosc_many_series_one_param_time_major_f32)
        /*00a8*/ 	.short	0x0380
        /*00aa*/ 	.short	0x0028


	//----- nvinfo : EIATTR_SW_WAR
	.align		4
.L_39:
        /*00ac*/ 	.byte	0x04, 0x36
        /*00ae*/ 	.short	(.L_41 - .L_40)
.L_40:
        /*00b0*/ 	.word	0x00000008
.L_41:


//--------------------- .nv.info.fosc_batch_f32   --------------------------
	.section	.nv.info.fosc_batch_f32,"",@"SHT_CUDA_INFO"
	.sectionflags	@""
	.align	4


	//----- nvinfo : EIATTR_CUDA_API_VERSION
	.align		4
        /*0000*/ 	.byte	0x04, 0x37
        /*0002*/ 	.short	(.L_43 - .L_42)
.L_42:
        /*0004*/ 	.word	0x00000082


	//----- nvinfo : EIATTR_KPARAM_INFO
	.align		4
.L_43:
        /*0008*/ 	.byte	0x04, 0x17
        /*000a*/ 	.short	(.L_45 - .L_44)
.L_44:
        /*000c*/ 	.word	0x00000000
        /*0010*/ 	.short	0x0005
        /*0012*/ 	.short	0x0020
        /*0014*/ 	.byte	0x00, 0xf5, 0x21, 0x00


	//----- nvinfo : EIATTR_KPARAM_INFO
	.align		4
.L_45:
        /*0018*/ 	.byte	0x04, 0x17
        /*001a*/ 	.short	(.L_47 - .L_46)
.L_46:
        /*001c*/ 	.word	0x00000000
        /*0020*/ 	.short	0x0004
        /*0022*/ 	.short	0x0018
        /*0024*/ 	.byte	0x00, 0xf0, 0x11, 0x00


	//----- nvinfo : EIATTR_KPARAM_INFO
	.align		4
.L_47:
        /*0028*/ 	.byte	0x04, 0x17
        /*002a*/ 	.short	(.L_49 - .L_48)
.L_48:
        /*002c*/ 	.word	0x00000000
        /*0030*/ 	.short	0x0003
        /*0032*/ 	.short	0x0010
        /*0034*/ 	.byte	0x00, 0xf5, 0x21, 0x00


	//----- nvinfo : EIATTR_KPARAM_INFO
	.align		4
.L_49:
        /*0038*/ 	.byte	0x04, 0x17
        /*003a*/ 	.short	(.L_51 - .L_50)
.L_50:
        /*003c*/ 	.word	0x00000000
        /*0040*/ 	.short	0x0002
        /*0042*/ 	.short	0x000c
        /*0044*/ 	.byte	0x00, 0xf0, 0x11, 0x00


	//----- nvinfo : EIATTR_KPARAM_INFO
	.align		4
.L_51:
        /*0048*/ 	.byte	0x04, 0x17
        /*004a*/ 	.short	(.L_53 - .L_52)
.L_52:
        /*004c*/ 	.word	0x00000000
        /*0050*/ 	.short	0x0001
        /*0052*/ 	.short	0x0008
        /*0054*/ 	.byte	0x00, 0xf0, 0x11, 0x00


	//----- nvinfo : EIATTR_KPARAM_INFO
	.align		4
.L_53:
        /*0058*/ 	.byte	0x04, 0x17
        /*005a*/ 	.short	(.L_55 - .L_54)
.L_54:
        /*005c*/ 	.word	0x00000000
        /*0060*/ 	.short	0x0000
        /*0062*/ 	.short	0x0000
        /*0064*/ 	.byte	0x00, 0xf5, 0x21, 0x00


	//----- nvinfo : EIATTR_SPARSE_MMA_MASK
	.align		4
.L_55:
        /*0068*/ 	.byte	0x03, 0x50
        /*006a*/ 	.short	0x0000


	//----- nvinfo : EIATTR_MAXREG_COUNT
	.align		4
        /*006c*/ 	.byte	0x03, 0x1b
        /*006e*/ 	.short	0x00ff


	//----- nvinfo : EIATTR_NUM_BARRIERS
	.align		4
        /*0070*/ 	.byte	0x02, 0x4c
        /*0072*/ 	.byte	0x01
	.zero		1


	//----- nvinfo : EIATTR_MERCURY_ISA_VERSION
	.align		4
        /*0074*/ 	.byte	0x03, 0x5f
        /*0076*/ 	.short	0x0101


	//----- nvinfo : EIATTR_VRC_CTA_INIT_COUNT
	.align		4
        /*0078*/ 	.byte	0x02, 0x4a
	.zero		1
	.zero		1


	//----- nvinfo : EIATTR_EXIT_INSTR_OFFSETS
	.align		4
        /*007c*/ 	.byte	0x04, 0x1c
        /*007e*/ 	.short	(.L_57 - .L_56)


	//   ....[0]....
.L_56:
        /*0080*/ 	.word	0x00000050


	//   ....[1]....
        /*0084*/ 	.word	0x000000f0


	//   ....[2]....
        /*0088*/ 	.word	0x00000290


	//   ....[3]....
        /*008c*/ 	.word	0x00001930


	//   ....[4]....
        /*0090*/ 	.word	0x00002580


	//----- nvinfo : EIATTR_CRS_STACK_SIZE
	.align		4
.L_57:
        /*0094*/ 	.byte	0x04, 0x1e
        /*0096*/ 	.short	(.L_59 - .L_58)
.L_58:
        /*0098*/ 	.word	0x00000000


	//----- nvinfo : EIATTR_CBANK_PARAM_SIZE
	.align		4
.L_59:
        /*009c*/ 	.byte	0x03, 0x19
        /*009e*/ 	.short	0x0028


	//----- nvinfo : EIATTR_PARAM_CBANK
	.align		4
        /*00a0*/ 	.byte	0x04, 0x0a
        /*00a2*/ 	.short	(.L_61 - .L_60)
	.align		4
.L_60:
        /*00a4*/ 	.word	index@(.nv.constant0.fosc_batch_f32)
        /*00a8*/ 	.short	0x0380
        /*00aa*/ 	.short	0x0028


	//----- nvinfo : EIATTR_SW_WAR
	.align		4
.L_61:
        /*00ac*/ 	.byte	0x04, 0x36
        /*00ae*/ 	.short	(.L_63 - .L_62)
.L_62:
        /*00b0*/ 	.word	0x00000008
.L_63:


//--------------------- .nv.callgraph             --------------------------
	.section	.nv.callgraph,"",@"SHT_CUDA_CALLGRAPH"
	.align	4
	.sectionentsize	8
	.align		4
        /*0000*/ 	.word	0x00000000
	.align		4
        /*0004*/ 	.word	0xffffffff
	.align		4
        /*0008*/ 	.word	0x00000000
	.align		4
        /*000c*/ 	.word	0xfffffffe
	.align		4
        /*0010*/ 	.word	0x00000000
	.align		4
        /*0014*/ 	.word	0xfffffffd
	.align		4
        /*0018*/ 	.word	0x00000000
	.align		4
        /*001c*/ 	.word	0xfffffffc


//--------------------- .text.fosc_many_series_one_param_time_major_f32 --------------------------
	.section	.text.fosc_many_series_one_param_time_major_f32,"ax",@progbits
	.align	128
        .global         fosc_many_series_one_param_time_major_f32
        .type           fosc_many_series_one_param_time_major_f32,@function
        .size           fosc_many_series_one_param_time_major_f32,(.L_x_82 - fosc_many_series_one_param_time_major_f32)
        .other          fosc_many_series_one_param_time_major_f32,@"STO_CUDA_ENTRY STV_DEFAULT"
fosc_many_series_one_param_time_major_f32:
.text.fosc_many_series_one_param_time_major_f32:
[----:B------:R-:W-:Y:S01]  /*0000*/  LDC R1, c[0x0][0x37c] ;  /* 0x0000df00ff017b82 */ /* 0x000fe20000000800 */
[----:B------:R-:W0:Y:S07]  /*0010*/  S2R R3, SR_TID.Y ;  /* 0x0000000000037919 */ /* 0x000e2e0000002200 */
[----:B------:R-:W0:Y:S01]  /*0020*/  S2UR UR4, SR_CTAID.Y ;  /* 0x00000000000479c3 */ /* 0x000e220000002600 */
[----:B------:R-:W1:Y:S07]  /*0030*/  LDCU UR5, c[0x0][0x390] ;  /* 0x00007200ff0577ac */ /* 0x000e6e0008000800 */
[----:B------:R-:W0:Y:S02]  /*0040*/  LDC R4, c[0x0][0x364] ;  /* 0x0000d900ff047b82 */ /* 0x000e240000000800 */
[----:B0-----:R-:W-:-:S05]  /*0050*/  IMAD R4, R4, UR4, R3 ;  /* 0x0000000404047c24 */ /* 0x001fca000f8e0203 */
[----:B-1----:R-:W-:-:S13]  /*0060*/  ISETP.GE.AND P0, PT, R4, UR5, PT ;  /* 0x0000000504007c0c */ /* 0x002fda000bf06270 */
[----:B------:R-:W-:Y:S05]  /*0070*/  @P0 EXIT ;  /* 0x000000000000094d */ /* 0x000fea0003800000 */
[----:B------:R-:W0:Y:S01]  /*0080*/  LDC.64 R2, c[0x0][0x388] ;  /* 0x0000e200ff027b82 */ /* 0x000e220000000a00 */
[----:B------:R-:W1:Y:S01]  /*0090*/  LDCU.64 UR6, c[0x0][0x358] ;  /* 0x00006b00ff0677ac */ /* 0x000e620008000a00 */
[----:B------:R-:W2:Y:S01]  /*00a0*/  LDCU UR4, c[0x0][0x394] ;  /* 0x00007280ff0477ac */ /* 0x000ea20008000800 */
[----:B0-----:R-:W-:-:S05]  /*00b0*/  IMAD.WIDE.U32 R2, R4, 0x4, R2 ;  /* 0x0000000404027825 */ /* 0x001fca00078e0002 */
[----:B-1----:R-:W2:Y:S02]  /*00c0*/  LDG.E.CONSTANT R11, desc[UR6][R2.64] ;  /* 0x00000006020b7981 */ /* 0x002ea4000c1e9900 */
[----:B--2---:R-:W-:-:S04]  /*00d0*/  ISETP.GE.AND P0, PT, R11, UR4, PT ;  /* 0x000000040b007c0c */ /* 0x004fc8000bf06270 */
[----:B------:R-:W-:-:S13]  /*00e0*/  ISETP.LT.OR P0, PT, R11, RZ, P0 ;  /* 0x000000ff0b00720c */ /* 0x000fda0000701670 */
[----:B------:R-:W-:Y:S05]  /*00f0*/  @P0 EXIT ;  /* 0x000000000000094d */ /* 0x000fea0003800000 */
[----:B------:R-:W0:Y:S01]  /*0100*/  S2R R5, SR_TID.X ;  /* 0x0000000000057919 */ /* 0x000e220000002100 */
[----:B------:R-:W1:Y:S01]  /*0110*/  LDCU UR8, c[0x0][0x398] ;  /* 0x00007300ff0877ac */ /* 0x000e620008000800 */
[----:B------:R-:W-:Y:S01]  /*0120*/  BSSY.RECONVERGENT B0, `(.L_x_0) ;  /* 0x0000011000007945 */ /* 0x000fe20003800200 */
[----:B-1----:R-:W-:-:S04]  /*0130*/  VIADD R12, R11, UR8 ;  /* 0x000000080b0c7c36 */ /* 0x002fc80008000000 */
[C---:B------:R-:W-:Y:S01]  /*0140*/  VIADD R3, R12.reuse, 0xffffffff ;  /* 0xffffffff0c037836 */ /* 0x040fe20000000000 */
[----:B------:R-:W-:-:S04]  /*0150*/  ISETP.GT.AND P0, PT, R12, UR4, PT ;  /* 0x000000040c007c0c */ /* 0x000fc8000bf04270 */
[----:B------:R-:W-:-:S04]  /*0160*/  VIMNMX R0, PT, PT, R3, UR4, PT ;  /* 0x0000000403007c48 */ /* 0x000fc8000bfe0100 */
[C---:B0-----:R-:W-:Y:S02]  /*0170*/  ISETP.GE.AND P1, PT, R5.reuse, R0, PT ;  /* 0x000000000500720c */ /* 0x041fe40003f26270 */
[----:B------:R-:W-:-:S11]  /*0180*/  ISETP.NE.OR P0, PT, R5, RZ, P0 ;  /* 0x000000ff0500720c */ /* 0x000fd60000705670 */
[----:B------:R-:W-:Y:S05]  /*0190*/  @P1 BRA `(.L_x_1) ;  /* 0x0000000000241947 */ /* 0x000fea0003800000 */
[----:B------:R-:W0:Y:S01]  /*01a0*/  LDC R2, c[0x0][0x360] ;  /* 0x0000d800ff027b82 */ /* 0x000e220000000800 */
[----:B------:R-:W-:-:S07]  /*01b0*/  MOV R13, 0x7fffffff ;  /* 0x7fffffff000d7802 */ /* 0x000fce0000000f00 */
[----:B------:R-:W1:Y:S02]  /*01c0*/  LDC.64 R8, c[0x0][0x3a0] ;  /* 0x0000e800ff087b82 */ /* 0x000e640000000a00 */
.L_x_2:
[----:B--2---:R-:W-:Y:S02]  /*01d0*/  IMAD R7, R5, UR5, R4 ;  /* 0x0000000505077c24 */ /* 0x004fe4000f8e0204 */
[----:B0-----:R-:W-:Y:S02]  /*01e0*/  IMAD.IADD R5, R2, 0x1, R5 ;  /* 0x0000000102057824 */ /* 0x001fe400078e0205 */
[----:B-1----:R-:W-:-:S03]  /*01f0*/  IMAD.WIDE R6, R7, 0x4, R8 ;  /* 0x0000000407067825 */ /* 0x002fc600078e0208 */
[----:B------:R-:W-:Y:S02]  /*0200*/  ISETP.GE.AND P1, PT, R5, R0, PT ;  /* 0x000000000500720c */ /* 0x000fe40003f26270 */
[----:B------:R2:W-:Y:S11]  /*0210*/  STG.E desc[UR6][R6.64], R13 ;  /* 0x0000000d06007986 */ /* 0x0005f6000c101906 */
[----:B------:R-:W-:Y:S05]  /*0220*/  @!P1 BRA `(.L_x_2) ;  /* 0xfffffffc00e89947 */ /* 0x000fea000383ffff */
.L_x_1:
[----:B------:R-:W-:Y:S05]  /*0230*/  BSYNC.RECONVERGENT B0 ;  /* 0x0000000000007941 */ /* 0x000fea0003800200 */
.L_x_0:
[----:B------:R-:W-:Y:S06]  /*0240*/  BAR.SYNC.DEFER_BLOCKING 0x0 ;  /* 0x0000000000007b1d */ /* 0x000fec0000010000 */
[----:B------:R-:W-:Y:S05]  /*0250*/  @P0 EXIT ;  /* 0x000000000000094d */ /* 0x000fea0003800000 */
[----:B------:R-:W0:Y:S01]  /*0260*/  I2F.F64 R8, UR8 ;  /* 0x0000000800087d12 */ /* 0x000e220008201c00 */
[----:B------:R-:W-:Y:S02]  /*0270*/  HFMA2 R17, -RZ, RZ, 1.984375, 0 ;  /* 0x3ff00000ff117431 */ /* 0x000fe400000001ff */
[----:B------:R-:W-:Y:S01]  /*0280*/  IMAD.MOV.U32 R16, RZ, RZ, 0x0 ;  /* 0x00000000ff107424 */ /* 0x000fe200078e00ff */
[----:B--2---:R-:W-:-:S04]  /*0290*/  MOV R6, 0x1 ;  /* 0x0000000100067802 */ /* 0x004fc80000000f00 */
[----:B------:R-:W1:Y:S01]  /*02a0*/  MUFU.RCP64H R7, 6 ;  /* 0x4018000000077908 */ /* 0x000e620000001800 */
[----:B0-----:R-:W-:Y:S02]  /*02b0*/  R2UR UR8, R8 ;  /* 0x00000000080872ca */ /* 0x001fe400000e0000 */
[----:B------:R-:W-:Y:S01]  /*02c0*/  R2UR UR9, R9 ;  /* 0x00000000090972ca */ /* 0x000fe200000e0000 */
[----:B-1----:R-:W-:-:S10]  /*02d0*/  DFMA R8, R6, -6, R16 ;  /* 0xc01800000608782b */ /* 0x002fd40000000010 */
[----:B------:R-:W-:Y:S02]  /*02e0*/  IMAD.U32 R14, RZ, RZ, UR8 ;  /* 0x00000008ff0e7e24 */ /* 0x000fe4000f8e00ff */
[----:B------:R-:W-:Y:S01]  /*02f0*/  IMAD.U32 R15, RZ, RZ, UR9 ;  /* 0x00000009ff0f7e24 */ /* 0x000fe2000f8e00ff */
[----:B------:R-:W-:-:S05]  /*0300*/  DFMA R8, R8, R8, R8 ;  /* 0x000000080808722b */ /* 0x000fca0000000008 */
[----:B------:R-:W-:-:S10]  /*0310*/  DADD R14, R14, 1 ;  /* 0x3ff000000e0e7429 */ /* 0x000fd40000000000 */
[----:B------:R-:W-:Y:S02]  /*0320*/  R2UR UR10, R14 ;  /* 0x000000000e0a72ca */ /* 0x000fe400000e0000 */
[----:B------:R-:W-:Y:S01]  /*0330*/  R2UR UR11, R15 ;  /* 0x000000000f0b72ca */ /* 0x000fe200000e0000 */
[----:B------:R-:W-:Y:S01]  /*0340*/  DFMA R14, R6, R8, R6 ;  /* 0x00000008060e722b */ /* 0x000fe20000000006 */
[----:B------:R-:W-:Y:S01]  /*0350*/  IMAD.U32 R8, RZ, RZ, UR8 ;  /* 0x00000008ff087e24 */ /* 0x000fe2000f8e00ff */
[----:B------:R-:W-:Y:S01]  /*0360*/  MOV R6, UR8 ;  /* 0x0000000800067c02 */ /* 0x000fe20008000f00 */
[----:B------:R-:W-:Y:S02]  /*0370*/  IMAD.U32 R9, RZ, RZ, UR9 ;  /* 0x00000009ff097e24 */ /* 0x000fe4000f8e00ff */
[----:B------:R-:W-:-:S04]  /*0380*/  IMAD.U32 R7, RZ, RZ, UR9 ;  /* 0x00000009ff077e24 */ /* 0x000fc8000f8e00ff */
[--C-:B------:R-:W-:Y:S02]  /*0390*/  DFMA R8, R8, 2, R16.reuse ;  /* 0x400000000808782b */ /* 0x100fe40000000010 */
[----:B------:R-:W-:Y:S02]  /*03a0*/  DFMA R16, R14, -6, R16 ;  /* 0xc01800000e10782b */ /* 0x000fe40000000010 */
[----:B------:R-:W-:-:S06]  /*03b0*/  DMUL R6, R6, UR10 ;  /* 0x0000000a06067c28 */ /* 0x000fcc0008000000 */
[----:B------:R-:W-:Y:S02]  /*03c0*/  DFMA R16, R14, R16, R14 ;  /* 0x000000100e10722b */ /* 0x000fe4000000000e */
[----:B------:R-:W-:Y:S01]  /*03d0*/  DMUL R14, R6, R8 ;  /* 0x00000008060e7228 */ /* 0x000fe20000000000 */
[----:B------:R-:W-:Y:S01]  /*03e0*/  IMAD.U32 R8, RZ, RZ, UR8 ;  /* 0x00000008ff087e24 */ /* 0x000fe2000f8e00ff */
[----:B------:R-:W-:-:S06]  /*03f0*/  MOV R9, UR9 ;  /* 0x0000000900097c02 */ /* 0x000fcc0008000f00 */
[----:B------:R-:W-:Y:S02]  /*0400*/  DMUL R6, R14, R16 ;  /* 0x000000100e067228 */ /* 0x000fe40000000000 */
[----:B------:R-:W-:Y:S01]  /*0410*/  DMUL R8, R8, 0.5 ;  /* 0x3fe0000008087828 */ /* 0x000fe20000000000 */
[----:B------:R-:W-:-:S05]  /*0420*/  FSETP.GEU.AND P1, PT, |R15|, 6.5827683646048100446e-37, PT ;  /* 0x036000000f00780b */ /* 0x000fca0003f2e200 */
[----:B------:R-:W-:Y:S02]  /*0430*/  DFMA R18, R6, -6, R14 ;  /* 0xc01800000612782b */ /* 0x000fe4000000000e */
[----:B------:R-:W-:-:S06]  /*0440*/  DMUL R8, R8, UR10 ;  /* 0x0000000a08087c28 */ /* 0x000fcc0008000000 */
[----:B------:R-:W-:-:S04]  /*0450*/  DFMA R6, R16, R18, R6 ;  /* 0x000000121006722b */ /* 0x000fc80000000006 */
[----:B------:R-:W-:Y:S02]  /*0460*/  R2UR UR12, R8 ;  /* 0x00000000080c72ca */ /* 0x000fe400000e0000 */
[----:B------:R-:W-:-:S04]  /*0470*/  R2UR UR13, R9 ;  /* 0x00000000090d72ca */ /* 0x000fc800000e0000 */
[----:B------:R-:W-:-:S05]  /*0480*/  FFMA R0, RZ, 2.375, R7 ;  /* 0x40180000ff007823 */ /* 0x000fca0000000007 */
[----:B------:R-:W-:-:S13]  /*0490*/  FSETP.GT.AND P0, PT, |R0|, 1.469367938527859385e-39, PT ;  /* 0x001000000000780b */ /* 0x000fda0003f04200 */
[----:B------:R-:W-:Y:S05]  /*04a0*/  @P0 BRA P1, `(.L_x_3) ;  /* 0x00000000001c0947 */ /* 0x000fea0000800000 */
[----:B------:R-:W-:Y:S01]  /*04b0*/  IMAD.MOV.U32 R0, RZ, RZ, R14 ;  /* 0x000000ffff007224 */ /* 0x000fe200078e000e */
[----:B------:R-:W-:Y:S01]  /*04c0*/  MOV R30, RZ ;  /* 0x000000ff001e7202 */ /* 0x000fe20000000f00 */
[----:B------:R-:W-:Y:S01]  /*04d0*/  IMAD.MOV.U32 R7, RZ, RZ, R15 ;  /* 0x000000ffff077224 */ /* 0x000fe200078e000f */
[----:B------:R-:W-:Y:S01]  /*04e0*/  MOV R8, 0x510 ;  /* 0x0000051000087802 */ /* 0x000fe20000000f00 */
[----:B------:R-:W-:-:S07]  /*04f0*/  IMAD.MOV.U32 R31, RZ, RZ, 0x40180000 ;  /* 0x40180000ff1f7424 */ /* 0x000fce00078e00ff */
[----:B------:R-:W-:Y:S05]  /*0500*/  CALL.REL.NOINC `($__internal_1_$__cuda_sm20_div_rn_f64_full) ;  /* 0x0000002800247944 */ /* 0x000fea0003c00000 */
[----:B------:R-:W-:-:S07]  /*0510*/  IMAD.MOV.U32 R6, RZ, RZ, R0 ;  /* 0x000000ffff067224 */ /* 0x000fce00078e0000 */
.L_x_3:
[----:B------:R-:W-:Y:S01]  /*0520*/  MOV R8, UR12 ;  /* 0x0000000c00087c02 */ /* 0x000fe20008000f00 */
[----:B------:R-:W-:Y:S01]  /*0530*/  IMAD.U32 R9, RZ, RZ, UR13 ;  /* 0x0000000dff097e24 */ /* 0x000fe2000f8e00ff */
[----:B------:R-:W-:Y:S01]  /*0540*/  UMOV UR4, 0xd1d243ac ;  /* 0xd1d243ac00047882 */ /* 0x000fe20000000000 */
[----:B------:R-:W-:Y:S01]  /*0550*/  UMOV UR5, 0x3c32725d ;  /* 0x3c32725d00057882 */ /* 0x000fe20000000000 */
[----:B------:R-:W-:Y:S03]  /*0560*/  BSSY.RECONVERGENT B0, `(.L_x_4) ;  /* 0x0000011000007945 */ /* 0x000fe60003800200 */
[----:B------:R-:W-:-:S08]  /*0570*/  DMUL R8, R8, UR12 ;  /* 0x0000000c08087c28 */ /* 0x000fd00008000000 */
[----:B------:R-:W-:-:S06]  /*0580*/  DFMA R16, R6, UR8, -R8 ;  /* 0x0000000806107c2b */ /* 0x000fcc0008000808 */
[----:B------:R-:W0:Y:S02]  /*0590*/  MUFU.RCP64H R7, R17 ;  /* 0x0000001100077308 */ /* 0x000e240000001800 */
[----:B------:R-:W-:Y:S02]  /*05a0*/  DSETP.GEU.AND P0, PT, |R16|, UR4, PT ;  /* 0x0000000410007e2a */ /* 0x000fe4000bf0e200 */
[----:B------:R-:W-:-:S05]  /*05b0*/  VIADD R6, R17, 0x300402 ;  /* 0x0030040211067836 */ /* 0x000fca0000000000 */
[----:B------:R-:W-:Y:S01]  /*05c0*/  FSETP.GEU.AND P1, PT, |R6|, 5.8789094863358348022e-39, PT ;  /* 0x004004020600780b */ /* 0x000fe20003f2e200 */
[----:B0-----:R-:W-:-:S08]  /*05d0*/  DFMA R8, -R16, R6, 1 ;  /* 0x3ff000001008742b */ /* 0x001fd00000000106 */
[----:B------:R-:W-:-:S08]  /*05e0*/  DFMA R8, R8, R8, R8 ;  /* 0x000000080808722b */ /* 0x000fd00000000008 */
[----:B------:R-:W-:-:S08]  /*05f0*/  DFMA R8, R6, R8, R6 ;  /* 0x000000080608722b */ /* 0x000fd00000000006 */
[----:B------:R-:W-:-:S08]  /*0600*/  DFMA R14, -R16, R8, 1 ;  /* 0x3ff00000100e742b */ /* 0x000fd00000000108 */
[----:B------:R-:W-:Y:S01]  /*0610*/  DFMA R8, R8, R14, R8 ;  /* 0x0000000e0808722b */ /* 0x000fe20000000008 */
[----:B------:R-:W-:Y:S10]  /*0620*/  @P1 BRA `(.L_x_5) ;  /* 0x0000000000101947 */ /* 0x000ff40003800000 */
[----:B------:R-:W-:-:S04]  /*0630*/  LOP3.LUT R0, R17, 0x7fffffff, RZ, 0xc0, !PT ;  /* 0x7fffffff11007812 */ /* 0x000fc800078ec0ff */
[----:B------:R-:W-:Y:S02]  /*0640*/  IADD3 R5, PT, PT, R0, -0x100000, RZ ;  /* 0xfff0000000057810 */ /* 0x000fe40007ffe0ff */
[----:B------:R-:W-:-:S07]  /*0650*/  MOV R0, 0x670 ;  /* 0x0000067000007802 */ /* 0x000fce0000000f00 */
[----:B------:R-:W-:Y:S05]  /*0660*/  CALL.REL.NOINC `($__internal_0_$__cuda_sm20_dblrcp_rn_slowpath_v3) ;  /* 0x0000002400207944 */ /* 0x000fea0003c00000 */
.L_x_5:
[----:B------:R-:W-:Y:S05]  /*0670*/  BSYNC.RECONVERGENT B0 ;  /* 0x0000000000007941 */ /* 0x000fea0003800200 */
.L_x_4:
[----:B------:R-:W0:Y:S01]  /*0680*/  MUFU.RCP64H R7, UR9 ;  /* 0x0000000900077d08 */ /* 0x000e220008001800 */
[----:B------:R-:W-:Y:S01]  /*0690*/  UIADD3 UR4, UPT, UPT, UR9, 0x300402, URZ ;  /* 0x0030040209047890 */ /* 0x000fe2000fffe0ff */
[----:B------:R-:W-:Y:S01]  /*06a0*/  IMAD.U32 R14, RZ, RZ, UR8 ;  /* 0x00000008ff0e7e24 */ /* 0x000fe2000f8e00ff */
[----:B------:R-:W-:Y:S01]  /*06b0*/  FSEL R18, R8, RZ, P0 ;  /* 0x000000ff08127208 */ /* 0x000fe20000000000 */
[----:B------:R-:W-:Y:S01]  /*06c0*/  IMAD.U32 R15, RZ, RZ, UR9 ;  /* 0x00000009ff0f7e24 */ /* 0x000fe2000f8e00ff */
[----:B------:R-:W-:Y:S01]  /*06d0*/  FSEL R19, R9, RZ, P0 ;  /* 0x000000ff09137208 */ /* 0x000fe20000000000 */
[----:B------:R-:W-:Y:S01]  /*06e0*/  IMAD.U32 R16, RZ, RZ, UR8 ;  /* 0x00000008ff107e24 */ /* 0x000fe2000f8e00ff */
[----:B------:R-:W-:Y:S01]  /*06f0*/  MOV R6, UR4 ;  /* 0x0000000400067c02 */ /* 0x000fe20008000f00 */
[----:B------:R-:W-:Y:S01]  /*0700*/  IMAD.U32 R17, RZ, RZ, UR9 ;  /* 0x00000009ff117e24 */ /* 0x000fe2000f8e00ff */
[----:B------:R-:W-:-:S04]  /*0710*/  MOV R0, UR4 ;  /* 0x0000000400007c02 */ /* 0x000fc80008000f00 */
[----:B------:R-:W-:Y:S01]  /*0720*/  FSETP.GEU.AND P1, PT, |R0|, 5.8789094863358348022e-39, PT ;  /* 0x004004020000780b */ /* 0x000fe20003f2e200 */
[----:B0-----:R-:W-:-:S08]  /*0730*/  DFMA R14, R6, -R14, 1 ;  /* 0x3ff00000060e742b */ /* 0x001fd0000000080e */
[----:B------:R-:W-:-:S08]  /*0740*/  DFMA R14, R14, R14, R14 ;  /* 0x0000000e0e0e722b */ /* 0x000fd0000000000e */
[----:B------:R-:W-:-:S08]  /*0750*/  DFMA R14, R6, R14, R6 ;  /* 0x0000000e060e722b */ /* 0x000fd00000000006 */
[----:B------:R-:W-:-:S08]  /*0760*/  DFMA R16, R14, -R16, 1 ;  /* 0x3ff000000e10742b */ /* 0x000fd00000000810 */
[----:B------:R-:W-:Y:S01]  /*0770*/  DFMA R16, R14, R16, R14 ;  /* 0x000000100e10722b */ /* 0x000fe2000000000e */
[----:B------:R-:W-:Y:S10]  /*0780*/  @P1 BRA `(.L_x_6) ;  /* 0x0000000000341947 */ /* 0x000ff40003800000 */
[----:B------:R-:W-:Y:S02]  /*0790*/  ULOP3.LUT UR4, UR9, 0x7fffffff, URZ, 0xc0, !UPT ;  /* 0x7fffffff09047892 */ /* 0x000fe4000f8ec0ff */
[----:B------:R-:W-:Y:S01]  /*07a0*/  IMAD.U32 R9, RZ, RZ, UR9 ;  /* 0x00000009ff097e24 */ /* 0x000fe2000f8e00ff */
[----:B------:R-:W-:Y:S01]  /*07b0*/  MOV R8, UR8 ;  /* 0x0000000800087c02 */ /* 0x000fe20008000f00 */
[----:B------:R-:W-:Y:S01]  /*07c0*/  IMAD.U32 R6, RZ, RZ, UR8 ;  /* 0x00000008ff067e24 */ /* 0x000fe2000f8e00ff */
[----:B------:R-:W-:Y:S01]  /*07d0*/  UIADD3 UR4, UPT, UPT, UR4, -0x100000, URZ ;  /* 0xfff0000004047890 */ /* 0x000fe2000fffe0ff */
[----:B------:R-:W-:Y:S01]  /*07e0*/  IMAD.U32 R7, RZ, RZ, UR9 ;  /* 0x00000009ff077e24 */ /* 0x000fe2000f8e00ff */
[----:B------:R-:W-:Y:S01]  /*07f0*/  MOV R17, R9 ;  /* 0x0000000900117202 */ /* 0x000fe20000000f00 */
[----:B------:R-:W-:Y:S01]  /*0800*/  IMAD.MOV.U32 R16, RZ, RZ, R6 ;  /* 0x000000ffff107224 */ /* 0x000fe200078e0006 */
[----:B------:R-:W-:Y:S02]  /*0810*/  MOV R0, 0x840 ;  /* 0x0000084000007802 */ /* 0x000fe40000000f00 */
[----:B------:R-:W-:-:S07]  /*0820*/  IMAD.U32 R5, RZ, RZ, UR4 ;  /* 0x00000004ff057e24 */ /* 0x000fce000f8e00ff */
[----:B------:R-:W-:Y:S05]  /*0830*/  CALL.REL.NOINC `($__internal_0_$__cuda_sm20_dblrcp_rn_slowpath_v3) ;  /* 0x0000002000ac7944 */ /* 0x000fea0003c00000 */
[----:B------:R-:W-:Y:S01]  /*0840*/  IMAD.MOV.U32 R16, RZ, RZ, R8 ;  /* 0x000000ffff107224 */ /* 0x000fe200078e0008 */
[----:B------:R-:W-:-:S07]  /*0850*/  MOV R17, R9 ;  /* 0x0000000900117202 */ /* 0x000fce0000000f00 */
.L_x_6:
[----:B------:R-:W0:Y:S01]  /*0860*/  LDCU UR5, c[0x0][0x398] ;  /* 0x00007300ff0577ac */ /* 0x000e220008000800 */
[----:B------:R-:W-:Y:S02]  /*0870*/  CS2R R24, SRZ ;  /* 0x0000000000187805 */ /* 0x000fe4000001ff00 */
[----:B------:R-:W-:Y:S01]  /*0880*/  CS2R R20, SRZ ;  /* 0x0000000000147805 */ /* 0x000fe2000001ff00 */
[----:B0-----:R-:W-:-:S09]  /*0890*/  UISETP.GE.AND UP0, UPT, UR5, 0x2, UPT ;  /* 0x000000020500788c */ /* 0x001fd2000bf06270 */
[----:B------:R-:W-:Y:S05]  /*08a0*/  BRA.U !UP0, `(.L_x_7) ;  /* 0x0000000d08e87547 */ /* 0x000fea000b800000 */
[----:B------:R-:W-:Y:S01]  /*08b0*/  UIADD3 UR4, UPT, UPT, UR5, -0x2, URZ ;  /* 0xfffffffe05047890 */ /* 0x000fe2000fffe0ff */
[----:B------:R-:W-:Y:S02]  /*08c0*/  CS2R R20, SRZ ;  /* 0x0000000000147805 */ /* 0x000fe4000001ff00 */
[----:B------:R-:W-:Y:S01]  /*08d0*/  CS2R R24, SRZ ;  /* 0x0000000000187805 */ /* 0x000fe2000001ff00 */
[----:B------:R-:W-:Y:S02]  /*08e0*/  UIADD3 UR5, UPT, UPT, UR5, -0x1, URZ ;  /* 0xffffffff05057890 */ /* 0x000fe4000fffe0ff */
[----:B------:R-:W-:-:S03]  /*08f0*/  UISETP.GE.U32.AND UP0, UPT, UR4, 0xf, UPT ;  /* 0x0000000f0400788c */ /* 0x000fc6000bf06070 */
[----:B------:R-:W-:-:S06]  /*0900*/  UMOV UR4, URZ ;  /* 0x000000ff00047c82 */ /* 0x000fcc0008000000 */
[----:B------:R-:W-:Y:S05]  /*0910*/  BRA.U !UP0, `(.L_x_8) ;  /* 0x0000000508ec7547 */ /* 0x000fea000b800000 */
[----:B------:R-:W0:Y:S01]  /*0920*/  LDC R5, c[0x0][0x390] ;  /* 0x0000e400ff057b82 */ /* 0x000e220000000800 */
[----:B------:R-:W-:Y:S01]  /*0930*/  ULOP3.LUT UR4, UR5, 0xfffffff0, URZ, 0xc0, !UPT ;  /* 0xfffffff005047892 */ /* 0x000fe2000f8ec0ff */
[----:B------:R-:W-:Y:S01]  /*0940*/  CS2R R20, SRZ ;  /* 0x0000000000147805 */ /* 0x000fe2000001ff00 */
[----:B------:R-:W-:Y:S02]  /*0950*/  UMOV UR15, 0x8 ;  /* 0x00000008000f7882 */ /* 0x000fe40000000000 */
[----:B------:R-:W-:-:S03]  /*0960*/  UIADD3 UR14, UPT, UPT, -UR4, URZ, URZ ;  /* 0x000000ff040e7290 */ /* 0x000fc6000fffe1ff */
[----:B------:R-:W1:Y:S01]  /*0970*/  LDC.64 R14, c[0x0][0x380] ;  /* 0x0000e000ff0e7b82 */ /* 0x000e620000000a00 */
[----:B0-----:R-:W-:-:S08]  /*0980*/  IMAD R0, R11, R5, R4 ;  /* 0x000000050b007224 */ /* 0x001fd000078e0204 */
.L_x_9:
[----:B-1----:R-:W-:-:S05]  /*0990*/  IMAD.WIDE R6, R0, 0x4, R14 ;  /* 0x0000000400067825 */ /* 0x002fca00078e020e */
[----:B------:R-:W2:Y:S01]  /*09a0*/  LDG.E.CONSTANT R30, desc[UR6][R6.64] ;  /* 0x00000006061e7981 */ /* 0x000ea2000c1e9900 */
[----:B------:R-:W-:-:S05]  /*09b0*/  IMAD.WIDE R8, R5, 0x4, R6 ;  /* 0x0000000405087825 */ /* 0x000fca00078e0206 */
[----:B------:R-:W3:Y:S01]  /*09c0*/  LDG.E.CONSTANT R43, desc[UR6][R8.64] ;  /* 0x00000006082b7981 */ /* 0x000ee2000c1e9900 */
[----:B------:R-:W-:-:S05]  /*09d0*/  IMAD.WIDE R22, R5, 0x4, R8 ;  /* 0x0000000405167825 */ /* 0x000fca00078e0208 */
[----:B------:R-:W4:Y:S01]  /*09e0*/  LDG.E.CONSTANT R42, desc[UR6][R22.64] ;  /* 0x00000006162a7981 */ /* 0x000f22000c1e9900 */
[----:B------:R-:W-:-:S05]  /*09f0*/  IMAD.WIDE R26, R5, 0x4, R22 ;  /* 0x00000004051a7825 */ /* 0x000fca00078e0216 */
[----:B------:R-:W5:Y:S01]  /*0a00*/  LDG.E.CONSTANT R13, desc[UR6][R26.64] ;  /* 0x000000061a0d7981 */ /* 0x000f62000c1e9900 */
[----:B------:R-:W-:-:S05]  /*0a10*/  IMAD.WIDE R28, R5, 0x4, R26 ;  /* 0x00000004051c7825 */ /* 0x000fca00078e021a */
[----:B------:R0:W5:Y:S01]  /*0a20*/  LDG.E.CONSTANT R37, desc[UR6][R28.64] ;  /* 0x000000061c257981 */ /* 0x000162000c1e9900 */
[----:B------:R-:W-:-:S05]  /*0a30*/  IMAD.WIDE R34, R5, 0x4, R28 ;  /* 0x0000000405227825 */ /* 0x000fca00078e021c */
[----:B------:R-:W5:Y:S01]  /*0a40*/  LDG.E.CONSTANT R2, desc[UR6][R34.64] ;  /* 0x0000000622027981 */ /* 0x000f62000c1e9900 */
[----:B------:R-:W-:-:S05]  /*0a50*/  IMAD.WIDE R44, R5, 0x4, R34 ;  /* 0x00000004052c7825 */ /* 0x000fca00078e0222 */
[----:B------:R1:W5:Y:S01]  /*0a60*/  LDG.E.CONSTANT R39, desc[UR6][R44.64] ;  /* 0x000000062c277981 */ /* 0x000362000c1e9900 */
[----:B------:R-:W-:-:S05]  /*0a70*/  IMAD.WIDE R46, R5, 0x4, R44 ;  /* 0x00000004052e7825 */ /* 0x000fca00078e022c */
[----:B------:R-:W5:Y:S01]  /*0a80*/  LDG.E.CONSTANT R9, desc[UR6][R46.64] ;  /* 0x000000062e097981 */ /* 0x000f62000c1e9900 */
[----:B------:R-:W-:-:S05]  /*0a90*/  IMAD.WIDE R48, R5, 0x4, R46 ;  /* 0x0000000405307825 */ /* 0x000fca00078e022e */
[----:B------:R-:W5:Y:S01]  /*0aa0*/  LDG.E.CONSTANT R41, desc[UR6][R48.64] ;  /* 0x0000000630297981 */ /* 0x000f62000c1e9900 */
[----:B------:R-:W-:-:S05]  /*0ab0*/  IMAD.WIDE R50, R5, 0x4, R48 ;  /* 0x0000000405327825 */ /* 0x000fca00078e0230 */
[----:B------:R-:W5:Y:S01]  /*0ac0*/  LDG.E.CONSTANT R7, desc[UR6][R50.64] ;  /* 0x0000000632077981 */ /* 0x000f62000c1e9900 */
[----:B------:R-:W-:-:S05]  /*0ad0*/  IMAD.WIDE R32, R5, 0x4, R50 ;  /* 0x0000000405207825 */ /* 0x000fca00078e0232 */
[----:B------:R-:W5:Y:S01]  /*0ae0*/  LDG.E.CONSTANT R40, desc[UR6][R32.64] ;  /* 0x0000000620287981 */ /* 0x000f62000c1e9900 */
[----:B0-----:R-:W-:-:S05]  /*0af0*/  IMAD.WIDE R28, R5, 0x4, R32 ;  /* 0x00000004051c7825 */ /* 0x001fca00078e0220 */
[----:B------:R-:W5:Y:S01]  /*0b00*/  LDG.E.CONSTANT R38, desc[UR6][R28.64] ;  /* 0x000000061c267981 */ /* 0x000f62000c1e9900 */
[----:B------:R-:W-:-:S05]  /*0b10*/  IMAD.WIDE R22, R5, 0x4, R28 ;  /* 0x0000000405167825 */ /* 0x000fca00078e021c */
[----:B------:R0:W5:Y:S01]  /*0b20*/  LDG.E.CONSTANT R36, desc[UR6][R22.64] ;  /* 0x0000000616247981 */ /* 0x000162000c1e9900 */
[----:B------:R-:W-:-:S05]  /*0b30*/  IMAD.WIDE R26, R5, 0x4, R22 ;  /* 0x00000004051a7825 */ /* 0x000fca00078e0216 */
[----:B------:R-:W5:Y:S01]  /*0b40*/  LDG.E.CONSTANT R10, desc[UR6][R26.64] ;  /* 0x000000061a0a7981 */ /* 0x000f62000c1e9900 */
[----:B-1----:R-:W-:-:S05]  /*0b50*/  IMAD.WIDE R44, R5, 0x4, R26 ;  /* 0x00000004052c7825 */ /* 0x002fca00078e021a */
[----:B------:R-:W5:Y:S01]  /*0b60*/  LDG.E.CONSTANT R8, desc[UR6][R44.64] ;  /* 0x000000062c087981 */ /* 0x000f62000c1e9900 */
[----:B------:R-:W-:-:S05]  /*0b70*/  IMAD.WIDE R34, R5, 0x4, R44 ;  /* 0x0000000405227825 */ /* 0x000fca00078e022c */
[----:B------:R1:W5:Y:S01]  /*0b80*/  LDG.E.CONSTANT R6, desc[UR6][R34.64] ;  /* 0x0000000622067981 */ /* 0x000362000c1e9900 */
[----:B------:R-:W-:Y:S02]  /*0b90*/  UIADD3 UR16, UPT, UPT, UR15, -0x7, URZ ;  /* 0xfffffff90f107890 */ /* 0x000fe4000fffe0ff */
[----:B0-----:R-:W-:Y:S01]  /*0ba0*/  I2F.F64.U32 R22, UR15 ;  /* 0x0000000f00167d12 */ /* 0x001fe20008201800 */
[----:B------:R-:W-:Y:S01]  /*0bb0*/  UIADD3 UR17, UPT, UPT, UR15, -0x4, URZ ;  /* 0xfffffffc0f117890 */ /* 0x000fe2000fffe0ff */
[----:B------:R-:W-:Y:S01]  /*0bc0*/  IMAD R0, R5, 0x10, R0 ;  /* 0x0000001005007824 */ /* 0x000fe200078e0200 */
[----:B------:R-:W-:-:S04]  /*0bd0*/  UIADD3 UR14, UPT, UPT, UR14, 0x10, URZ ;  /* 0x000000100e0e7890 */ /* 0x000fc8000fffe0ff */
[----:B------:R-:W-:Y:S01]  /*0be0*/  UISETP.NE.AND UP0, UPT, UR14, URZ, UPT ;  /* 0x000000ff0e00728c */ /* 0x000fe2000bf05270 */
[----:B------:R-:W-:Y:S01]  /*0bf0*/  I2F.F64.U32 R32, UR16 ;  /* 0x0000001000207d12 */ /* 0x000fe20008201800 */
[----:B------:R-:W-:-:S09]  /*0c00*/  UIADD3 UR16, UPT, UPT, UR15, -0x6, URZ ;  /* 0xfffffffa0f107890 */ /* 0x000fd2000fffe0ff */
[----:B------:R-:W-:Y:S01]  /*0c10*/  I2F.F64.U32 R28, UR16 ;  /* 0x00000010001c7d12 */ /* 0x000fe20008201800 */
[----:B------:R-:W-:-:S09]  /*0c20*/  UIADD3 UR16, UPT, UPT, UR15, -0x5, URZ ;  /* 0xfffffffb0f107890 */ /* 0x000fd2000fffe0ff */
[----:B-1----:R-:W-:Y:S01]  /*0c30*/  I2F.F64.U32 R34, UR16 ;  /* 0x0000001000227d12 */ /* 0x002fe20008201800 */
[----:B------:R-:W-:-:S07]  /*0c40*/  UIADD3 UR16, UPT, UPT, UR15, -0x3, URZ ;  /* 0xfffffffd0f107890 */ /* 0x000fce000fffe0ff */
[----:B--2---:R-:W0:Y:S08]  /*0c50*/  F2F.F64.F32 R30, R30 ;  /* 0x0000001e001e7310 */ /* 0x004e300000201800 */
[----:B---3--:R-:W1:Y:S01]  /*0c60*/  F2F.F64.F32 R26, R43 ;  /* 0x0000002b001a7310 */ /* 0x008e620000201800 */
[----:B0-----:R-:W-:-:S07]  /*0c70*/  DFMA R20, R30, R32, R20 ;  /* 0x000000201e14722b */ /* 0x001fce0000000014 */
[----:B----4-:R-:W0:Y:S01]  /*0c80*/  F2F.F64.F32 R32, R42 ;  /* 0x0000002a00207310 */ /* 0x010e220000201800 */
[----:B------:R-:W-:Y:S02]  /*0c90*/  DADD R24, R30, R24 ;  /* 0x000000001e187229 */ /* 0x000fe40000000018 */
[----:B-1----:R-:W-:-:S05]  /*0ca0*/  DFMA R30, R26, R28, R20 ;  /* 0x0000001c1a1e722b */ /* 0x002fca0000000014 */
[----:B------:R-:W-:Y:S01]  /*0cb0*/  I2F.F64.U32 R28, UR17 ;  /* 0x00000011001c7d12 */ /* 0x000fe20008201800 */
[----:B------:R-:W-:Y:S01]  /*0cc0*/  DADD R26, R24, R26 ;  /* 0x00000000181a7229 */ /* 0x000fe2000000001a */
[----:B------:R-:W-:Y:S01]  /*0cd0*/  UIADD3 UR17, UPT, UPT, UR15, -0x2, URZ ;  /* 0xfffffffe0f117890 */ /* 0x000fe2000fffe0ff */
[----:B0-----:R-:W-:-:S05]  /*0ce0*/  DFMA R30, R32, R34, R30 ;  /* 0x00000022201e722b */ /* 0x001fca000000001e */
[----:B------:R-:W-:Y:S01]  /*0cf0*/  I2F.F64.U32 R20, UR16 ;  /* 0x0000001000147d12 */ /* 0x000fe20008201800 */
[----:B------:R-:W-:Y:S01]  /*0d00*/  DADD R26, R26, R32 ;  /* 0x000000001a1a7229 */ /* 0x000fe20000000020 */
[----:B------:R-:W-:-:S06]  /*0d10*/  UIADD3 UR16, UPT, UPT, UR15, -0x1, URZ ;  /* 0xffffffff0f107890 */ /* 0x000fcc000fffe0ff */
[----:B-----5:R-:W0:Y:S08]  /*0d20*/  F2F.F64.F32 R34, R13 ;  /* 0x0000000d00227310 */ /* 0x020e300000201800 */
[----:B------:R-:W1:Y:S01]  /*0d30*/  F2F.F64.F32 R42, R37 ;  /* 0x00000025002a7310 */ /* 0x000e620000201800 */
[----:B0-----:R-:W-:-:S07]  /*0d40*/  DFMA R30, R34, R28, R30 ;  /* 0x0000001c221e722b */ /* 0x001fce000000001e */
[----:B------:R-:W-:Y:S01]  /*0d50*/  I2F.F64.U32 R24, UR17 ;  /* 0x0000001100187d12 */ /* 0x000fe20008201800 */
[----:B------:R-:W-:Y:S01]  /*0d60*/  DADD R26, R26, R34 ;  /* 0x000000001a1a7229 */ /* 0x000fe20000000022 */
[----:B------:R-:W-:Y:S01]  /*0d70*/  UIADD3 UR17, UPT, UPT, UR15, 0x1, URZ ;  /* 0x000000010f117890 */ /* 0x000fe2000fffe0ff */
[----:B-1----:R-:W-:-:S05]  /*0d80*/  DFMA R20, R42, R20, R30 ;  /* 0x000000142a14722b */ /* 0x002fca000000001e */
[----:B------:R-:W0:Y:S01]  /*0d90*/  F2F.F64.F32 R34, R2 ;  /* 0x0000000200227310 */ /* 0x000e220000201800 */
[----:B------:R-:W-:-:S07]  /*0da0*/  DADD R26, R26, R42 ;  /* 0x000000001a1a7229 */ /* 0x000fce000000002a */
[----:B------:R-:W-:Y:S01]  /*0db0*/  I2F.F64.U32 R32, UR16 ;  /* 0x0000001000207d12 */ /* 0x000fe20008201800 */
[----:B------:R-:W-:Y:S01]  /*0dc0*/  UIADD3 UR16, UPT, UPT, UR15, 0x2, URZ ;  /* 0x000000020f107890 */ /* 0x000fe2000fffe0ff */
[----:B0-----:R-:W-:-:S06]  /*0dd0*/  DFMA R42, R34, R24, R20 ;  /* 0x00000018222a722b */ /* 0x001fcc0000000014 */
[----:B------:R-:W0:Y:S01]  /*0de0*/  F2F.F64.F32 R44, R39 ;  /* 0x00000027002c7310 */ /* 0x000e220000201800 */
[----:B------:R-:W-:-:S07]  /*0df0*/  DADD R34, R26, R34 ;  /* 0x000000001a227229 */ /* 0x000fce0000000022 */
[----:B------:R-:W-:Y:S01]  /*0e00*/  I2F.F64.U32 R28, UR17 ;  /* 0x00000011001c7d12 */ /* 0x000fe20008201800 */
[----:B------:R-:W-:Y:S01]  /*0e10*/  UIADD3 UR17, UPT, UPT, UR15, 0x3, URZ ;  /* 0x000000030f117890 */ /* 0x000fe2000fffe0ff */
[----:B0-----:R-:W-:-:S06]  /*0e20*/  DFMA R32, R44, R32, R42 ;  /* 0x000000202c20722b */ /* 0x001fcc000000002a */
[----:B------:R-:W-:Y:S01]  /*0e30*/  F2F.F64.F32 R46, R41 ;  /* 0x00000029002e7310 */ /* 0x000fe20000201800 */
[----:B------:R-:W-:-:S07]  /*0e40*/  DADD R34, R34, R44 ;  /* 0x0000000022227229 */ /* 0x000fce000000002c */
[----:B------:R-:W0:Y:S08]  /*0e50*/  F2F.F64.F32 R42, R9 ;  /* 0x00000009002a7310 */ /* 0x000e300000201800 */
[----:B------:R-:W-:Y:S01]  /*0e60*/  I2F.F64.U32 R30, UR16 ;  /* 0x00000010001e7d12 */ /* 0x000fe20008201800 */
[----:B------:R-:W-:Y:S01]  /*0e70*/  UIADD3 UR16, UPT, UPT, UR15, 0x4, URZ ;  /* 0x000000040f107890 */ /* 0x000fe2000fffe0ff */
[----:B0-----:R-:W-:-:S06]  /*0e80*/  DFMA R22, R42, R22, R32 ;  /* 0x000000162a16722b */ /* 0x001fcc0000000020 */
[----:B------:R-:W0:Y:S01]  /*0e90*/  F2F.F64.F32 R48, R7 ;  /* 0x0000000700307310 */ /* 0x000e220000201800 */
[----:B------:R-:W-:Y:S02]  /*0ea0*/  DADD R34, R34, R42 ;  /* 0x0000000022227229 */ /* 0x000fe4000000002a */
[----:B------:R-:W-:-:S05]  /*0eb0*/  DFMA R22, R46, R28, R22 ;  /* 0x0000001c2e16722b */ /* 0x000fca0000000016 */
[----:B------:R-:W-:Y:S01]  /*0ec0*/  I2F.F64.U32 R24, UR17 ;  /* 0x0000001100187d12 */ /* 0x000fe20008201800 */
[----:B------:R-:W-:Y:S01]  /*0ed0*/  DADD R34, R34, R46 ;  /* 0x0000000022227229 */ /* 0x000fe2000000002e */
[----:B------:R-:W-:Y:S01]  /*0ee0*/  UIADD3 UR17, UPT, UPT, UR15, 0x5, URZ ;  /* 0x000000050f117890 */ /* 0x000fe2000fffe0ff */
[----:B0-----:R-:W-:-:S05]  /*0ef0*/  DFMA R22, R48, R30, R22 ;  /* 0x0000001e3016722b */ /* 0x001fca0000000016 */
        /* <DEDUP_REMOVED lines=13> */
[----:B------:R-:W-:Y:S02]  /*0fd0*/  UIADD3 UR16, UPT, UPT, UR15, 0x8, URZ ;  /* 0x000000080f107890 */ /* 0x000fe4000fffe0ff */
[----:B------:R-:W-:Y:S01]  /*0fe0*/  UIADD3 UR15, UPT, UPT, UR15, 0x10, URZ ;  /* 0x000000100f0f7890 */ /* 0x000fe2000fffe0ff */
[----:B0-----:R-:W-:-:S04]  /*0ff0*/  DFMA R22, R36, R26, R22 ;  /* 0x0000001a2416722b */ /* 0x001fc80000000016 */
[----:B------:R-:W0:Y:S01]  /*1000*/  F2F.F64.F32 R20, R10 ;  /* 0x0000000a00147310 */ /* 0x000e220000201800 */
[----:B------:R-:W-:-:S07]  /*1010*/  DADD R34, R34, R36 ;  /* 0x0000000022227229 */ /* 0x000fce0000000024 */
[----:B------:R-:W-:Y:S01]  /*1020*/  I2F.F64.U32 R32, UR17 ;  /* 0x0000001100207d12 */ /* 0x000fe20008201800 */
[----:B0-----:R-:W-:-:S07]  /*1030*/  DFMA R22, R20, R44, R22 ;  /* 0x0000002c1416722b */ /* 0x001fce0000000016 */
[----:B------:R-:W0:Y:S01]  /*1040*/  F2F.F64.F32 R8, R8 ;  /* 0x0000000800087310 */ /* 0x000e220000201800 */
[----:B------:R-:W-:-:S07]  /*1050*/  DADD R34, R34, R20 ;  /* 0x0000000022227229 */ /* 0x000fce0000000014 */
[----:B------:R-:W-:Y:S01]  /*1060*/  I2F.F64.U32 R42, UR16 ;  /* 0x00000010002a7d12 */ /* 0x000fe20008201800 */
[----:B0-----:R-:W-:-:S07]  /*1070*/  DFMA R22, R8, R32, R22 ;  /* 0x000000200816722b */ /* 0x001fce0000000016 */
[----:B------:R-:W0:Y:S01]  /*1080*/  F2F.F64.F32 R6, R6 ;  /* 0x0000000600067310 */ /* 0x000e220000201800 */
[----:B------:R-:W-:Y:S02]  /*1090*/  DADD R34, R34, R8 ;  /* 0x0000000022227229 */ /* 0x000fe40000000008 */
[----:B0-----:R-:W-:-:S06]  /*10a0*/  DFMA R20, R6, R42, R22 ;  /* 0x0000002a0614722b */ /* 0x001fcc0000000016 */
[----:B------:R-:W-:Y:S01]  /*10b0*/  DADD R24, R34, R6 ;  /* 0x0000000022187229 */ /* 0x000fe20000000006 */
[----:B------:R-:W-:Y:S10]  /*10c0*/  BRA.U UP0, `(.L_x_9) ;  /* 0xfffffff900307547 */ /* 0x000ff4000b83ffff */
.L_x_8:
[----:B------:R-:W-:-:S09]  /*10d0*/  ULOP3.LUT UP0, UR14, UR5, 0xf, URZ, 0xc0, !UPT ;  /* 0x0000000f050e7892 */ /* 0x000fd2000f80c0ff */
[----:B------:R-:W-:Y:S05]  /*10e0*/  BRA.U !UP0, `(.L_x_7) ;  /* 0x0000000508d87547 */ /* 0x000fea000b800000 */
[----:B------:R-:W-:Y:S02]  /*10f0*/  UISETP.GE.U32.AND UP0, UPT, UR14, 0x8, UPT ;  /* 0x000000080e00788c */ /* 0x000fe4000bf06070 */
[----:B------:R-:W-:-:S04]  /*1100*/  ULOP3.LUT UR15, UR5, 0x7, URZ, 0xc0, !UPT ;  /* 0x00000007050f7892 */ /* 0x000fc8000f8ec0ff */
[----:B------:R-:W-:-:S03]  /*1110*/  UISETP.NE.AND UP1, UPT, UR15, URZ, UPT ;  /* 0x000000ff0f00728c */ /* 0x000fc6000bf25270 */
[----:B------:R-:W-:Y:S08]  /*1120*/  BRA.U !UP0, `(.L_x_10) ;  /* 0x0000000108f07547 */ /* 0x000ff0000b800000 */
[----:B------:R-:W0:Y:S01]  /*1130*/  LDC R41, c[0x0][0x390] ;  /* 0x0000e400ff297b82 */ /* 0x000e220000000800 */
[----:B------:R-:W-:-:S07]  /*1140*/  VIADD R5, R11, UR4 ;  /* 0x000000040b057c36 */ /* 0x000fce0008000000 */
[----:B------:R-:W1:Y:S01]  /*1150*/  LDC.64 R6, c[0x0][0x380] ;  /* 0x0000e000ff067b82 */ /* 0x000e620000000a00 */
[----:B0-----:R-:W-:-:S04]  /*1160*/  IMAD R5, R5, R41, R4 ;  /* 0x0000002905057224 */ /* 0x001fc800078e0204 */
[----:B-1----:R-:W-:-:S05]  /*1170*/  IMAD.WIDE R6, R5, 0x4, R6 ;  /* 0x0000000405067825 */ /* 0x002fca00078e0206 */
[----:B------:R0:W2:Y:S01]  /*1180*/  LDG.E.CONSTANT R30, desc[UR6][R6.64] ;  /* 0x00000006061e7981 */ /* 0x0000a2000c1e9900 */
[----:B------:R-:W-:-:S05]  /*1190*/  IMAD.WIDE R8, R41, 0x4, R6 ;  /* 0x0000000429087825 */ /* 0x000fca00078e0206 */
[----:B------:R1:W3:Y:S01]  /*11a0*/  LDG.E.CONSTANT R32, desc[UR6][R8.64] ;  /* 0x0000000608207981 */ /* 0x0002e2000c1e9900 */
[----:B------:R-:W-:-:S05]  /*11b0*/  IMAD.WIDE R14, R41, 0x4, R8 ;  /* 0x00000004290e7825 */ /* 0x000fca00078e0208 */
[----:B------:R4:W5:Y:S01]  /*11c0*/  LDG.E.CONSTANT R36, desc[UR6][R14.64] ;  /* 0x000000060e247981 */ /* 0x000962000c1e9900 */
[----:B------:R-:W-:-:S05]  /*11d0*/  IMAD.WIDE R22, R41, 0x4, R14 ;  /* 0x0000000429167825 */ /* 0x000fca00078e020e */
[----:B------:R4:W5:Y:S01]  /*11e0*/  LDG.E.CONSTANT R13, desc[UR6][R22.64] ;  /* 0x00000006160d7981 */ /* 0x000962000c1e9900 */
[----:B------:R-:W-:-:S05]  /*11f0*/  IMAD.WIDE R26, R41, 0x4, R22 ;  /* 0x00000004291a7825 */ /* 0x000fca00078e0216 */
[----:B------:R4:W5:Y:S01]  /*1200*/  LDG.E.CONSTANT R10, desc[UR6][R26.64] ;  /* 0x000000061a0a7981 */ /* 0x000962000c1e9900 */
[----:B------:R-:W-:-:S05]  /*1210*/  IMAD.WIDE R28, R41, 0x4, R26 ;  /* 0x00000004291c7825 */ /* 0x000fca00078e021a */
[----:B------:R4:W5:Y:S01]  /*1220*/  LDG.E.CONSTANT R0, desc[UR6][R28.64] ;  /* 0x000000061c007981 */ /* 0x000962000c1e9900 */
[----:B------:R-:W-:-:S05]  /*1230*/  IMAD.WIDE R38, R41, 0x4, R28 ;  /* 0x0000000429267825 */ /* 0x000fca00078e021c */
[----:B------:R-:W5:Y:S01]  /*1240*/  LDG.E.CONSTANT R5, desc[UR6][R38.64] ;  /* 0x0000000626057981 */ /* 0x000f62000c1e9900 */
[----:B------:R-:W-:-:S05]  /*1250*/  IMAD.WIDE R40, R41, 0x4, R38 ;  /* 0x0000000429287825 */ /* 0x000fca00078e0226 */
[----:B------:R-:W5:Y:S01]  /*1260*/  LDG.E.CONSTANT R2, desc[UR6][R40.64] ;  /* 0x0000000628027981 */ /* 0x000f62000c1e9900 */
[----:B------:R-:W-:Y:S02]  /*1270*/  UIADD3 UR14, UPT, UPT, UR4, 0x1, URZ ;  /* 0x00000001040e7890 */ /* 0x000fe4000fffe0ff */
[----:B------:R-:W-:Y:S02]  /*1280*/  UIADD3 UR16, UPT, UPT, UR4, 0x2, URZ ;  /* 0x0000000204107890 */ /* 0x000fe4000fffe0ff */
[----:B------:R-:W-:-:S05]  /*1290*/  UIADD3 UR17, UPT, UPT, UR4, 0x6, URZ ;  /* 0x0000000604117890 */ /* 0x000fca000fffe0ff */
[----:B------:R-:W-:Y:S01]  /*12a0*/  I2F.F64.U32 R34, UR14 ;  /* 0x0000000e00227d12 */ /* 0x000fe20008201800 */
[----:B------:R-:W-:-:S07]  /*12b0*/  UIADD3 UR14, UPT, UPT, UR4, 0x3, URZ ;  /* 0x00000003040e7890 */ /* 0x000fce000fffe0ff */
[----:B0-----:R-:W-:Y:S01]  /*12c0*/  I2F.F64.U32 R6, UR16 ;  /* 0x0000001000067d12 */ /* 0x001fe20008201800 */
[----:B------:R-:W-:-:S07]  /*12d0*/  UIADD3 UR16, UPT, UPT, UR4, 0x4, URZ ;  /* 0x0000000404107890 */ /* 0x000fce000fffe0ff */
[----:B-1----:R-:W-:Y:S01]  /*12e0*/  I2F.F64.U32 R8, UR14 ;  /* 0x0000000e00087d12 */ /* 0x002fe20008201800 */
[----:B------:R-:W-:-:S07]  /*12f0*/  UIADD3 UR14, UPT, UPT, UR4, 0x5, URZ ;  /* 0x00000005040e7890 */ /* 0x000fce000fffe0ff */
[----:B----4-:R-:W-:Y:S01]  /*1300*/  I2F.F64.U32 R14, UR16 ;  /* 0x00000010000e7d12 */ /* 0x010fe20008201800 */
[----:B------:R-:W-:Y:S02]  /*1310*/  UIADD3 UR16, UPT, UPT, UR4, 0x7, URZ ;  /* 0x0000000704107890 */ /* 0x000fe4000fffe0ff */
[----:B------:R-:W-:-:S05]  /*1320*/  UIADD3 UR4, UPT, UPT, UR4, 0x8, URZ ;  /* 0x0000000804047890 */ /* 0x000fca000fffe0ff */
[----:B------:R-:W-:Y:S08]  /*1330*/  I2F.F64.U32 R22, UR14 ;  /* 0x0000000e00167d12 */ /* 0x000ff00008201800 */
[----:B------:R-:W-:Y:S08]  /*1340*/  I2F.F64.U32 R26, UR17 ;  /* 0x00000011001a7d12 */ /* 0x000ff00008201800 */
[----:B------:R-:W-:Y:S08]  /*1350*/  I2F.F64.U32 R28, UR16 ;  /* 0x00000010001c7d12 */ /* 0x000ff00008201800 */
[----:B--2---:R-:W0:Y:S08]  /*1360*/  F2F.F64.F32 R30, R30 ;  /* 0x0000001e001e7310 */ /* 0x004e300000201800 */
[----:B---3--:R-:W1:Y:S01]  /*1370*/  F2F.F64.F32 R32, R32 ;  /* 0x0000002000207310 */ /* 0x008e620000201800 */
[----:B0-----:R-:W-:-:S02]  /*1380*/  DFMA R20, R30, R34, R20 ;  /* 0x000000221e14722b */ /* 0x001fc40000000014 */
[----:B------:R-:W-:-:S05]  /*1390*/  DADD R24, R24, R30 ;  /* 0x0000000018187229 */ /* 0x000fca000000001e */
[----:B-----5:R-:W0:Y:S01]  /*13a0*/  F2F.F64.F32 R34, R36 ;  /* 0x0000002400227310 */ /* 0x020e220000201800 */
[----:B-1----:R-:W-:Y:S02]  /*13b0*/  DFMA R20, R32, R6, R20 ;  /* 0x000000062014722b */ /* 0x002fe40000000014 */
[----:B------:R-:W-:-:S05]  /*13c0*/  DADD R24, R24, R32 ;  /* 0x0000000018187229 */ /* 0x000fca0000000020 */
[----:B------:R-:W1:Y:S01]  /*13d0*/  F2F.F64.F32 R6, R13 ;  /* 0x0000000d00067310 */ /* 0x000e620000201800 */
[----:B0-----:R-:W-:-:S07]  /*13e0*/  DFMA R20, R34, R8, R20 ;  /* 0x000000082214722b */ /* 0x001fce0000000014 */
[----:B------:R-:W-:Y:S01]  /*13f0*/  F2F.F64.F32 R30, R0 ;  /* 0x00000000001e7310 */ /* 0x000fe20000201800 */
[----:B------:R-:W-:Y:S02]  /*1400*/  DADD R24, R24, R34 ;  /* 0x0000000018187229 */ /* 0x000fe40000000022 */
[----:B-1----:R-:W-:-:S05]  /*1410*/  DFMA R14, R6, R14, R20 ;  /* 0x0000000e060e722b */ /* 0x002fca0000000014 */
[----:B------:R-:W0:Y:S01]  /*1420*/  F2F.F64.F32 R8, R10 ;  /* 0x0000000a00087310 */ /* 0x000e220000201800 */
[----:B------:R-:W-:-:S07]  /*1430*/  DADD R24, R24, R6 ;  /* 0x0000000018187229 */ /* 0x000fce0000000006 */
[----:B------:R-:W1:Y:S01]  /*1440*/  F2F.F64.F32 R6, R5 ;  /* 0x0000000500067310 */ /* 0x000e620000201800 */
[----:B0-----:R-:W-:-:S07]  /*1450*/  DFMA R14, R8, R22, R14 ;  /* 0x00000016080e722b */ /* 0x001fce000000000e */
[----:B------:R-:W-:Y:S01]  /*1460*/  I2F.F64.U32 R20, UR4 ;  /* 0x0000000400147d12 */ /* 0x000fe20008201800 */
[----:B------:R-:W-:Y:S02]  /*1470*/  DADD R24, R24, R8 ;  /* 0x0000000018187229 */ /* 0x000fe40000000008 */
[----:B------:R-:W-:-:S05]  /*1480*/  DFMA R14, R30, R26, R14 ;  /* 0x0000001a1e0e722b */ /* 0x000fca000000000e */
[----:B------:R-:W0:Y:S01]  /*1490*/  F2F.F64.F32 R8, R2 ;  /* 0x0000000200087310 */ /* 0x000e220000201800 */
[----:B------:R-:W-:Y:S02]  /*14a0*/  DADD R24, R24, R30 ;  /* 0x0000000018187229 */ /* 0x000fe4000000001e */
[----:B-1----:R-:W-:-:S06]  /*14b0*/  DFMA R14, R6, R28, R14 ;  /* 0x0000001c060e722b */ /* 0x002fcc000000000e */
[----:B------:R-:W-:Y:S02]  /*14c0*/  DADD R24, R24, R6 ;  /* 0x0000000018187229 */ /* 0x000fe40000000006 */
[----:B0-----:R-:W-:-:S06]  /*14d0*/  DFMA R20, R8, R20, R14 ;  /* 0x000000140814722b */ /* 0x001fcc000000000e */
[----:B------:R-:W-:-:S11]  /*14e0*/  DADD R24, R24, R8 ;  /* 0x0000000018187229 */ /* 0x000fd60000000008 */
.L_x_10:
[----:B------:R-:W-:Y:S05]  /*14f0*/  BRA.U !UP1, `(.L_x_7) ;  /* 0x0000000109d47547 */ /* 0x000fea000b800000 */
[----:B------:R-:W-:Y:S02]  /*1500*/  UISETP.GE.U32.AND UP0, UPT, UR15, 0x4, UPT ;  /* 0x000000040f00788c */ /* 0x000fe4000bf06070 */
[----:B------:R-:W-:-:S04]  /*1510*/  ULOP3.LUT UR5, UR5, 0x3, URZ, 0xc0, !UPT ;  /* 0x0000000305057892 */ /* 0x000fc8000f8ec0ff */
[----:B------:R-:W-:-:S03]  /*1520*/  UISETP.NE.AND UP1, UPT, UR5, URZ, UPT ;  /* 0x000000ff0500728c */ /* 0x000fc6000bf25270 */
[----:B------:R-:W-:Y:S08]  /*1530*/  BRA.U !UP0, `(.L_x_11) ;  /* 0x0000000108807547 */ /* 0x000ff0000b800000 */
[----:B------:R-:W0:Y:S01]  /*1540*/  LDC R31, c[0x0][0x390] ;  /* 0x0000e400ff1f7b82 */ /* 0x000e220000000800 */
[----:B------:R-:W-:-:S07]  /*1550*/  IADD3 R5, PT, PT, R11, UR4, RZ ;  /* 0x000000040b057c10 */ /* 0x000fce000fffe0ff */
[----:B------:R-:W1:Y:S01]  /*1560*/  LDC.64 R6, c[0x0][0x380] ;  /* 0x0000e000ff067b82 */ /* 0x000e620000000a00 */
[----:B0-----:R-:W-:-:S04]  /*1570*/  IMAD R5, R5, R31, R4 ;  /* 0x0000001f05057224 */ /* 0x001fc800078e0204 */
[----:B-1----:R-:W-:-:S05]  /*1580*/  IMAD.WIDE R6, R5, 0x4, R6 ;  /* 0x0000000405067825 */ /* 0x002fca00078e0206 */
[----:B------:R0:W2:Y:S01]  /*1590*/  LDG.E.CONSTANT R0, desc[UR6][R6.64] ;  /* 0x0000000606007981 */ /* 0x0000a2000c1e9900 */
[----:B------:R-:W-:-:S05]  /*15a0*/  IMAD.WIDE R8, R31, 0x4, R6 ;  /* 0x000000041f087825 */ /* 0x000fca00078e0206 */
[----:B------:R1:W3:Y:S01]  /*15b0*/  LDG.E.CONSTANT R2, desc[UR6][R8.64] ;  /* 0x0000000608027981 */ /* 0x0002e2000c1e9900 */
[----:B------:R-:W-:-:S05]  /*15c0*/  IMAD.WIDE R26, R31, 0x4, R8 ;  /* 0x000000041f1a7825 */ /* 0x000fca00078e0208 */
[----:B------:R3:W4:Y:S01]  /*15d0*/  LDG.E.CONSTANT R5, desc[UR6][R26.64] ;  /* 0x000000061a057981 */ /* 0x000722000c1e9900 */
[----:B------:R-:W-:-:S06]  /*15e0*/  IMAD.WIDE R30, R31, 0x4, R26 ;  /* 0x000000041f1e7825 */ /* 0x000fcc00078e021a */
[----:B------:R-:W5:Y:S01]  /*15f0*/  LDG.E.CONSTANT R30, desc[UR6][R30.64] ;  /* 0x000000061e1e7981 */ /* 0x000f62000c1e9900 */
[----:B------:R-:W-:Y:S02]  /*1600*/  UIADD3 UR14, UPT, UPT, UR4, 0x1, URZ ;  /* 0x00000001040e7890 */ /* 0x000fe4000fffe0ff */
[----:B------:R-:W-:Y:S02]  /*1610*/  UIADD3 UR15, UPT, UPT, UR4, 0x2, URZ ;  /* 0x00000002040f7890 */ /* 0x000fe4000fffe0ff */
[----:B------:R-:W-:Y:S02]  /*1620*/  UIADD3 UR16, UPT, UPT, UR4, 0x3, URZ ;  /* 0x0000000304107890 */ /* 0x000fe4000fffe0ff */
[----:B------:R-:W-:-:S03]  /*1630*/  UIADD3 UR4, UPT, UPT, UR4, 0x4, URZ ;  /* 0x0000000404047890 */ /* 0x000fc6000fffe0ff */
[----:B------:R-:W-:Y:S08]  /*1640*/  I2F.F64.U32 R22, UR14 ;  /* 0x0000000e00167d12 */ /* 0x000ff00008201800 */
[----:B------:R-:W-:Y:S08]  /*1650*/  I2F.F64.U32 R28, UR15 ;  /* 0x0000000f001c7d12 */ /* 0x000ff00008201800 */
[----:B0-----:R-:W-:Y:S08]  /*1660*/  I2F.F64.U32 R6, UR16 ;  /* 0x0000001000067d12 */ /* 0x001ff00008201800 */
[----:B-1----:R-:W-:Y:S08]  /*1670*/  I2F.F64.U32 R8, UR4 ;  /* 0x0000000400087d12 */ /* 0x002ff00008201800 */
[----:B--2---:R-:W0:Y:S08]  /*1680*/  F2F.F64.F32 R14, R0 ;  /* 0x00000000000e7310 */ /* 0x004e300000201800 */
[----:B---3--:R-:W1:Y:S01]  /*1690*/  F2F.F64.F32 R26, R2 ;  /* 0x00000002001a7310 */ /* 0x008e620000201800 */
[----:B0-----:R-:W-:-:S02]  /*16a0*/  DFMA R22, R14, R22, R20 ;  /* 0x000000160e16722b */ /* 0x001fc40000000014 */
[----:B------:R-:W-:-:S05]  /*16b0*/  DADD R14, R24, R14 ;  /* 0x00000000180e7229 */ /* 0x000fca000000000e */
[----:B----4-:R-:W0:Y:S01]  /*16c0*/  F2F.F64.F32 R20, R5 ;  /* 0x0000000500147310 */ /* 0x010e220000201800 */
[----:B-1----:R-:W-:Y:S02]  /*16d0*/  DFMA R22, R26, R28, R22 ;  /* 0x0000001c1a16722b */ /* 0x002fe40000000016 */
[----:B------:R-:W-:-:S05]  /*16e0*/  DADD R14, R14, R26 ;  /* 0x000000000e0e7229 */ /* 0x000fca000000001a */
[----:B-----5:R-:W1:Y:S01]  /*16f0*/  F2F.F64.F32 R24, R30 ;  /* 0x0000001e00187310 */ /* 0x020e620000201800 */
[----:B0-----:R-:W-:Y:S02]  /*1700*/  DFMA R6, R20, R6, R22 ;  /* 0x000000061406722b */ /* 0x001fe40000000016 */
[----:B------:R-:W-:-:S06]  /*1710*/  DADD R14, R14, R20 ;  /* 0x000000000e0e7229 */ /* 0x000fcc0000000014 */
[----:B-1----:R-:W-:Y:S02]  /*1720*/  DFMA R20, R24, R8, R6 ;  /* 0x000000081814722b */ /* 0x002fe40000000006 */
[----:B------:R-:W-:-:S11]  /*1730*/  DADD R24, R14, R24 ;  /* 0x000000000e187229 */ /* 0x000fd60000000018 */
.L_x_11:
[----:B------:R-:W-:Y:S05]  /*1740*/  BRA.U !UP1, `(.L_x_7) ;  /* 0x0000000109407547 */ /* 0x000fea000b800000 */
[----:B------:R-:W0:Y:S01]  /*1750*/  LDC.64 R22, c[0x0][0x380] ;  /* 0x0000e000ff167b82 */ /* 0x000e220000000a00 */
[----:B------:R-:W1:Y:S01]  /*1760*/  LDCU UR14, c[0x0][0x390] ;  /* 0x00007200ff0e77ac */ /* 0x000e620008000800 */
[----:B------:R-:W-:Y:S01]  /*1770*/  VIADD R5, R11, UR4 ;  /* 0x000000040b057c36 */ /* 0x000fe20008000000 */
[----:B------:R-:W-:-:S03]  /*1780*/  UIADD3 UR5, UPT, UPT, -UR5, URZ, URZ ;  /* 0x000000ff05057290 */ /* 0x000fc6000fffe1ff */
[----:B-1----:R-:W-:-:S09]  /*1790*/  IMAD R5, R5, UR14, R4 ;  /* 0x0000000e05057c24 */ /* 0x002fd2000f8e0204 */
.L_x_12:
[----:B0-----:R-:W-:-:S06]  /*17a0*/  IMAD.WIDE R6, R5, 0x4, R22 ;  /* 0x0000000405067825 */ /* 0x001fcc00078e0216 */
[----:B------:R-:W2:Y:S01]  /*17b0*/  LDG.E.CONSTANT R6, desc[UR6][R6.64] ;  /* 0x0000000606067981 */ /* 0x000ea2000c1e9900 */
[----:B------:R-:W-:Y:S01]  /*17c0*/  UIADD3 UR4, UPT, UPT, UR4, 0x1, URZ ;  /* 0x0000000104047890 */ /* 0x000fe2000fffe0ff */
[----:B------:R-:W-:Y:S01]  /*17d0*/  VIADD R5, R5, UR14 ;  /* 0x0000000e05057c36 */ /* 0x000fe20008000000 */
[----:B------:R-:W-:-:S04]  /*17e0*/  UIADD3 UR5, UPT, UPT, UR5, 0x1, URZ ;  /* 0x0000000105057890 */ /* 0x000fc8000fffe0ff */
[----:B------:R-:W-:-:S03]  /*17f0*/  UISETP.NE.AND UP0, UPT, UR5, URZ, UPT ;  /* 0x000000ff0500728c */ /* 0x000fc6000bf05270 */
[----:B------:R-:W-:Y:S08]  /*1800*/  I2F.F64.U32 R14, UR4 ;  /* 0x00000004000e7d12 */ /* 0x000ff00008201800 */
[----:B--2---:R-:W0:Y:S02]  /*1810*/  F2F.F64.F32 R8, R6 ;  /* 0x0000000600087310 */ /* 0x004e240000201800 */
[----:B0-----:R-:W-:-:S02]  /*1820*/  DFMA R20, R8, R14, R20 ;  /* 0x0000000e0814722b */ /* 0x001fc40000000014 */
[----:B------:R-:W-:Y:S01]  /*1830*/  DADD R24, R8, R24 ;  /* 0x0000000008187229 */ /* 0x000fe20000000018 */
[----:B------:R-:W-:Y:S10]  /*1840*/  BRA.U UP0, `(.L_x_12) ;  /* 0xfffffffd00d47547 */ /* 0x000ff4000b83ffff */
.L_x_7:
[----:B------:R-:W0:Y:S01]  /*1850*/  LDC R5, c[0x0][0x394] ;  /* 0x0000e500ff057b82 */ /* 0x000e220000000800 */
[----:B------:R-:W1:Y:S01]  /*1860*/  LDCU UR5, c[0x0][0x390] ;  /* 0x00007200ff0577ac */ /* 0x000e620008000800 */
[----:B------:R-:W-:Y:S01]  /*1870*/  BSSY.RECONVERGENT B0, `(.L_x_13) ;  /* 0x0000047000007945 */ /* 0x000fe20003800200 */
[----:B------:R-:W-:Y:S02]  /*1880*/  CS2R R8, SRZ ;  /* 0x0000000000087805 */ /* 0x000fe4000001ff00 */
[----:B0-----:R-:W-:-:S04]  /*1890*/  IADD3 R0, PT, PT, -R12, 0x1, R5 ;  /* 0x000000010c007810 */ /* 0x001fc80007ffe105 */
[----:B------:R-:W-:-:S13]  /*18a0*/  LOP3.LUT P0, R0, R0, 0x3, RZ, 0xc0, !PT ;  /* 0x0000000300007812 */ /* 0x000fda000780c0ff */
[----:B-1----:R-:W-:Y:S05]  /*18b0*/  @!P0 BRA `(.L_x_14) ;  /* 0x0000000400088947 */ /* 0x002fea0003800000 */
[----:B------:R-:W0:Y:S01]  /*18c0*/  LDC.64 R14, c[0x0][0x380] ;  /* 0x0000e000ff0e7b82 */ /* 0x000e220000000a00 */
[----:B------:R-:W1:Y:S01]  /*18d0*/  LDCU UR4, c[0x0][0x390] ;  /* 0x00007200ff0477ac */ /* 0x000e620008000800 */
[----:B------:R-:W-:Y:S01]  /*18e0*/  IADD3 R5, PT, PT, -R0, RZ, RZ ;  /* 0x000000ff00057210 */ /* 0x000fe20007ffe1ff */
[----:B------:R-:W-:Y:S01]  /*18f0*/  IMAD.MOV.U32 R0, RZ, RZ, R12 ;  /* 0x000000ffff007224 */ /* 0x000fe200078e000c */
[----:B------:R-:W-:Y:S01]  /*1900*/  CS2R R8, SRZ ;  /* 0x0000000000087805 */ /* 0x000fe2000001ff00 */
[--C-:B-1----:R-:W-:Y:S02]  /*1910*/  IMAD R11, R11, UR4, R4.reuse ;  /* 0x000000040b0b7c24 */ /* 0x102fe4000f8e0204 */
[----:B------:R-:W-:-:S07]  /*1920*/  IMAD R6, R3, UR4, R4 ;  /* 0x0000000403067c24 */ /* 0x000fce000f8e0204 */
.L_x_19:
[----:B0-----:R-:W-:-:S06]  /*1930*/  IMAD.WIDE R26, R6, 0x4, R14 ;  /* 0x00000004061a7825 */ /* 0x001fcc00078e020e */
[----:B------:R-:W2:Y:S01]  /*1940*/  LDG.E.CONSTANT R26, desc[UR6][R26.64] ;  /* 0x000000061a1a7981 */ /* 0x000ea2000c1e9900 */
[----:B------:R-:W-:Y:S01]  /*1950*/  BSSY.RECONVERGENT B1, `(.L_x_15) ;  /* 0x0000023000017945 */ /* 0x000fe20003800200 */
[----:B------:R-:W-:Y:S01]  /*1960*/  IMAD.MOV.U32 R3, RZ, RZ, R0 ;  /* 0x000000ffff037224 */ /* 0x000fe200078e0000 */
[----:B------:R-:W-:Y:S02]  /*1970*/  MOV R7, 0x7fffffff ;  /* 0x7fffffff00077802 */ /* 0x000fe40000000f00 */
[C---:B--2---:R-:W-:Y:S01]  /*1980*/  FSETP.NEU.AND P0, PT, R26.reuse, RZ, PT ;  /* 0x000000ff1a00720b */ /* 0x044fe20003f0d000 */
[----:B------:R-:W0:Y:S03]  /*1990*/  F2F.F64.F32 R22, R26 ;  /* 0x0000001a00167310 */ /* 0x000e260000201800 */
[----:B------:R-:W-:Y:S01]  /*19a0*/  FSETP.NAN.OR P0, PT, |R26|, |R26|, !P0 ;  /* 0x4000001a1a00720b */ /* 0x000fe20004708600 */
[----:B0-----:R-:W-:-:S12]  /*19b0*/  DFMA R20, R22, UR8, R20 ;  /* 0x0000000816147c2b */ /* 0x001fd80008000014 */
[----:B------:R-:W-:Y:S05]  /*19c0*/  @P0 BRA `(.L_x_16) ;  /* 0x00000000006c0947 */ /* 0x000fea0003800000 */
[----:B------:R-:W0:Y:S01]  /*19d0*/  MUFU.RCP64H R27, R23 ;  /* 0x00000017001b7308 */ /* 0x000e220000001800 */
[----:B------:R-:W-:Y:S01]  /*19e0*/  IMAD.MOV.U32 R26, RZ, RZ, 0x1 ;  /* 0x00000001ff1a7424 */ /* 0x000fe200078e00ff */
[----:B------:R-:W-:Y:S01]  /*19f0*/  FSETP.GEU.AND P1, PT, |R9|, 6.5827683646048100446e-37, PT ;  /* 0x036000000900780b */ /* 0x000fe20003f2e200 */
[----:B------:R-:W-:Y:S04]  /*1a00*/  BSSY.RECONVERGENT B2, `(.L_x_17) ;  /* 0x0000014000027945 */ /* 0x000fe80003800200 */
[----:B0-----:R-:W-:-:S08]  /*1a10*/  DFMA R28, -R22, R26, 1 ;  /* 0x3ff00000161c742b */ /* 0x001fd0000000011a */
[----:B------:R-:W-:-:S08]  /*1a20*/  DFMA R28, R28, R28, R28 ;  /* 0x0000001c1c1c722b */ /* 0x000fd0000000001c */
[----:B------:R-:W-:-:S08]  /*1a30*/  DFMA R28, R26, R28, R26 ;  /* 0x0000001c1a1c722b */ /* 0x000fd0000000001a */
[----:B------:R-:W-:-:S08]  /*1a40*/  DFMA R26, -R22, R28, 1 ;  /* 0x3ff00000161a742b */ /* 0x000fd0000000011c */
[----:B------:R-:W-:-:S08]  /*1a50*/  DFMA R26, R28, R26, R28 ;  /* 0x0000001a1c1a722b */ /* 0x000fd0000000001c */
[----:B------:R-:W-:-:S08]  /*1a60*/  DMUL R28, R26, R8 ;  /* 0x000000081a1c7228 */ /* 0x000fd00000000000 */
[----:B------:R-:W-:-:S08]  /*1a70*/  DFMA R30, -R22, R28, R8 ;  /* 0x0000001c161e722b */ /* 0x000fd00000000108 */
[----:B------:R-:W-:-:S10]  /*1a80*/  DFMA R26, R26, R30, R28 ;  /* 0x0000001e1a1a722b */ /* 0x000fd4000000001c */
[----:B------:R-:W-:-:S05]  /*1a90*/  FFMA R0, RZ, R23, R27 ;  /* 0x00000017ff007223 */ /* 0x000fca000000001b */
[----:B------:R-:W-:-:S13]  /*1aa0*/  FSETP.GT.AND P0, PT, |R0|, 1.469367938527859385e-39, PT ;  /* 0x001000000000780b */ /* 0x000fda0003f04200 */
[----:B------:R-:W-:Y:S05]  /*1ab0*/  @P0 BRA P1, `(.L_x_18) ;  /* 0x0000000000200947 */ /* 0x000fea0000800000 */
[----:B------:R-:W-:Y:S01]  /*1ac0*/  IMAD.MOV.U32 R0, RZ, RZ, R8 ;  /* 0x000000ffff007224 */ /* 0x000fe200078e0008 */
[----:B------:R-:W-:Y:S01]  /*1ad0*/  MOV R7, R9 ;  /* 0x0000000900077202 */ /* 0x000fe20000000f00 */
[----:B------:R-:W-:Y:S01]  /*1ae0*/  IMAD.MOV.U32 R30, RZ, RZ, R22 ;  /* 0x000000ffff1e7224 */ /* 0x000fe200078e0016 */
[----:B------:R-:W-:Y:S01]  /*1af0*/  MOV R8, 0x1b20 ;  /* 0x00001b2000087802 */ /* 0x000fe20000000f00 */
[----:B------:R-:W-:-:S07]  /*1b00*/  IMAD.MOV.U32 R31, RZ, RZ, R23 ;  /* 0x000000ffff1f7224 */ /* 0x000fce00078e0017 */
[----:B------:R-:W-:Y:S05]  /*1b10*/  CALL.REL.NOINC `($__internal_1_$__cuda_sm20_div_rn_f64_full) ;  /* 0x0000001000a07944 */ /* 0x000fea0003c00000 */
[----:B------:R-:W-:Y:S01]  /*1b20*/  MOV R26, R0 ;  /* 0x00000000001a7202 */ /* 0x000fe20000000f00 */
[----:B------:R-:W-:-:S07]  /*1b30*/  IMAD.MOV.U32 R27, RZ, RZ, R7 ;  /* 0x000000ffff1b7224 */ /* 0x000fce00078e0007 */
.L_x_18:
[----:B------:R-:W-:Y:S05]  /*1b40*/  BSYNC.RECONVERGENT B2 ;  /* 0x0000000000027941 */ /* 0x000fea0003800200 */
.L_x_17:
[----:B------:R-:W-:-:S08]  /*1b50*/  DADD R26, -R26, 1 ;  /* 0x3ff000001a1a7429 */ /* 0x000fd00000000100 */
[----:B------:R-:W-:-:S06]  /*1b60*/  DMUL R26, R26, 100 ;  /* 0x405900001a1a7828 */ /* 0x000fcc0000000000 */
[----:B------:R0:W1:Y:S05]  /*1b70*/  F2F.F32.F64 R7, R26 ;  /* 0x0000001a00077310 */ /* 0x00006a0000301000 */
.L_x_16:
[----:B------:R-:W-:Y:S05]  /*1b80*/  BSYNC.RECONVERGENT B1 ;  /* 0x0000000000017941 */ /* 0x000fea0003800200 */
.L_x_15:
[----:B------:R-:W-:-:S06]  /*1b90*/  IMAD.WIDE R28, R11, 0x4, R14 ;  /* 0x000000040b1c7825 */ /* 0x000fcc00078e020e */
[----:B------:R-:W2:Y:S01]  /*1ba0*/  LDG.E.CONSTANT R28, desc[UR6][R28.64] ;  /* 0x000000061c1c7981 */ /* 0x000ea2000c1e9900 */
[----:B------:R-:W-:Y:S01]  /*1bb0*/  DADD R24, R22, R24 ;  /* 0x0000000016187229 */ /* 0x000fe20000000018 */
[----:B------:R-:W-:Y:S01]  /*1bc0*/  VIADD R5, R5, 0x1 ;  /* 0x0000000105057836 */ /* 0x000fe20000000000 */
[----:B------:R-:W3:Y:S01]  /*1bd0*/  LDC.64 R22, c[0x0][0x3a0] ;  /* 0x0000e800ff167b82 */ /* 0x000ee20000000a00 */
[----:B------:R-:W-:Y:S01]  /*1be0*/  IADD3 R0, PT, PT, R3, 0x1, RZ ;  /* 0x0000000103007810 */ /* 0x000fe20007ffe0ff */
[----:B------:R-:W-:Y:S02]  /*1bf0*/  VIADD R11, R11, UR5 ;  /* 0x000000050b0b7c36 */ /* 0x000fe40008000000 */
[----:B------:R-:W-:Y:S02]  /*1c00*/  ISETP.NE.AND P0, PT, R5, RZ, PT ;  /* 0x000000ff0500720c */ /* 0x000fe40003f05270 */
[----:B------:R-:W-:-:S08]  /*1c10*/  DMUL R8, R24, UR12 ;  /* 0x0000000c18087c28 */ /* 0x000fd00008000000 */
[C---:B------:R-:W-:Y:S02]  /*1c20*/  DFMA R8, R20.reuse, UR8, -R8 ;  /* 0x0000000814087c2b */ /* 0x040fe40008000808 */
[----:B------:R-:W-:-:S06]  /*1c30*/  DADD R20, R20, -R24 ;  /* 0x0000000014147229 */ /* 0x000fcc0000000818 */
[----:B------:R-:W-:Y:S01]  /*1c40*/  DMUL R8, R18, R8 ;  /* 0x0000000812087228 */ /* 0x000fe20000000000 */
[----:B---3--:R-:W-:-:S04]  /*1c50*/  IMAD.WIDE R22, R6, 0x4, R22 ;  /* 0x0000000406167825 */ /* 0x008fc800078e0216 */
[----:B------:R-:W-:Y:S01]  /*1c60*/  VIADD R6, R6, UR5 ;  /* 0x0000000506067c36 */ /* 0x000fe20008000000 */
[----:B-1----:R1:W-:Y:S02]  /*1c70*/  STG.E desc[UR6][R22.64], R7 ;  /* 0x0000000716007986 */ /* 0x0023e4000c101906 */
[----:B0-----:R-:W-:-:S08]  /*1c80*/  DFMA R26, R8, -UR12, R24 ;  /* 0x8000000c081a7c2b */ /* 0x001fd00008000018 */
[----:B------:R-:W-:-:S08]  /*1c90*/  DMUL R26, R26, R16 ;  /* 0x000000101a1a7228 */ /* 0x000fd00000000000 */
[----:B------:R-:W-:Y:S01]  /*1ca0*/  DFMA R8, R8, UR10, R26 ;  /* 0x0000000a08087c2b */ /* 0x000fe2000800001a */
[----:B--2---:R-:W0:Y:S02]  /*1cb0*/  F2F.F64.F32 R30, R28 ;  /* 0x0000001c001e7310 */ /* 0x004e240000201800 */
[----:B0-----:R-:W-:Y:S01]  /*1cc0*/  DADD R24, R24, -R30 ;  /* 0x0000000018187229 */ /* 0x001fe2000000081e */
[----:B-1----:R-:W-:Y:S10]  /*1cd0*/  @P0 BRA `(.L_x_19) ;  /* 0xfffffffc00140947 */ /* 0x002ff4000383ffff */
.L_x_14:
[----:B------:R-:W-:Y:S05]  /*1ce0*/  BSYNC.RECONVERGENT B0 ;  /* 0x0000000000007941 */ /* 0x000fea0003800200 */
.L_x_13:
[----:B------:R-:W0:Y:S02]  /*1cf0*/  LDCU UR4, c[0x0][0x394] ;  /* 0x00007280ff0477ac */ /* 0x000e240008000800 */
[----:B0-----:R-:W-:-:S04]  /*1d00*/  IADD3 R12, PT, PT, -R12, UR4, RZ ;  /* 0x000000040c0c7c10 */ /* 0x001fc8000fffe1ff */
[----:B------:R-:W-:-:S13]  /*1d10*/  ISETP.GE.U32.AND P0, PT, R12, 0x3, PT ;  /* 0x000000030c00780c */ /* 0x000fda0003f06070 */
[----:B------:R-:W-:Y:S05]  /*1d20*/  @!P0 EXIT ;  /* 0x000000000000894d */ /* 0x000fea0003800000 */
[----:B------:R-:W0:Y:S01]  /*1d30*/  LDC R5, c[0x0][0x390] ;  /* 0x0000e400ff057b82 */ /* 0x000e220000000800 */
[----:B------:R-:W1:Y:S07]  /*1d40*/  LDCU UR5, c[0x0][0x398] ;  /* 0x00007300ff0577ac */ /* 0x000e6e0008000800 */
[----:B------:R-:W2:Y:S08]  /*1d50*/  LDC R6, c[0x0][0x390] ;  /* 0x0000e400ff067b82 */ /* 0x000eb00000000800 */
[----:B------:R-:W3:Y:S01]  /*1d60*/  LDC.64 R14, c[0x0][0x380] ;  /* 0x0000e000ff0e7b82 */ /* 0x000ee20000000a00 */
[----:B-1----:R-:W-:-:S07]  /*1d70*/  IADD3 R0, PT, PT, R3, -UR5, RZ ;  /* 0x8000000503007c10 */ /* 0x002fce000fffe0ff */
[----:B------:R-:W1:Y:S01]  /*1d80*/  LDC.64 R12, c[0x0][0x3a0] ;  /* 0x0000e800ff0c7b82 */ /* 0x000e620000000a00 */
[-C--:B0-----:R-:W-:Y:S02]  /*1d90*/  IMAD R7, R0, R5.reuse, R5 ;  /* 0x0000000500077224 */ /* 0x081fe400078e0205 */
[C---:B------:R-:W-:Y:S02]  /*1da0*/  IMAD R5, R3.reuse, R5, R4 ;  /* 0x0000000503057224 */ /* 0x040fe400078e0204 */
[----:B------:R-:W-:Y:S02]  /*1db0*/  IMAD.IADD R4, R4, 0x1, R7 ;  /* 0x0000000104047824 */ /* 0x000fe400078e0207 */
[----:B------:R-:W-:-:S07]  /*1dc0*/  VIADD R3, R3, -UR4 ;  /* 0x8000000403037c36 */ /* 0x000fce0008000000 */
.L_x_36:
[----:B---3--:R-:W-:-:S05]  /*1dd0*/  IMAD.WIDE R22, R5, 0x4, R14 ;  /* 0x0000000405167825 */ /* 0x008fca00078e020e */
[----:B------:R-:W3:Y:S01]  /*1de0*/  LDG.E.CONSTANT R0, desc[UR6][R22.64] ;  /* 0x0000000616007981 */ /* 0x000ee2000c1e9900 */
[----:B------:R-:W-:Y:S01]  /*1df0*/  BSSY.RECONVERGENT B0, `(.L_x_20) ;  /* 0x0000022000007945 */ /* 0x000fe20003800200 */
[----:B------:R-:W-:Y:S02]  /*1e00*/  MOV R31, 0x7fffffff ;  /* 0x7fffffff001f7802 */ /* 0x000fe40000000f00 */
[C---:B---3--:R-:W-:Y:S01]  /*1e10*/  FSETP.NEU.AND P0, PT, R0.reuse, RZ, PT ;  /* 0x000000ff0000720b */ /* 0x048fe20003f0d000 */
        /* <DEDUP_REMOVED lines=24> */
[----:B-12---:R-:W-:Y:S05]  /*1fa0*/  CALL.REL.NOINC `($__internal_1_$__cuda_sm20_div_rn_f64_full) ;  /* 0x0000000c007c7944 */ /* 0x006fea0003c00000 */
[----:B------:R-:W-:Y:S01]  /*1fb0*/  MOV R10, R0 ;  /* 0x00000000000a7202 */ /* 0x000fe20000000f00 */
[----:B------:R-:W-:-:S07]  /*1fc0*/  IMAD.MOV.U32 R11, RZ, RZ, R7 ;  /* 0x000000ffff0b7224 */ /* 0x000fce00078e0007 */
.L_x_23:
[----:B------:R-:W-:Y:S05]  /*1fd0*/  BSYNC.RECONVERGENT B1 ;  /* 0x0000000000017941 */ /* 0x000fea0003800200 */
.L_x_22:
[----:B------:R-:W-:-:S08]  /*1fe0*/  DADD R10, -R10, 1 ;  /* 0x3ff000000a0a7429 */ /* 0x000fd00000000100 */
[----:B------:R-:W-:-:S06]  /*1ff0*/  DMUL R10, R10, 100 ;  /* 0x405900000a0a7828 */ /* 0x000fcc0000000000 */
[----:B------:R0:W3:Y:S05]  /*2000*/  F2F.F32.F64 R31, R10 ;  /* 0x0000000a001f7310 */ /* 0x0000ea0000301000 */
.L_x_21:
[----:B------:R-:W-:Y:S05]  /*2010*/  BSYNC.RECONVERGENT B0 ;  /* 0x0000000000007941 */ /* 0x000fea0003800200 */
.L_x_20:
[----:B--2---:R-:W-:-:S04]  /*2020*/  IMAD.WIDE R22, R6, 0x4, R22 ;  /* 0x0000000406167825 */ /* 0x004fc800078e0216 */
[----:B------:R-:W-:Y:S01]  /*2030*/  IMAD.WIDE R20, R4, 0x4, R14 ;  /* 0x0000000404147825 */ /* 0x000fe200078e020e */
[----:B------:R-:W2:Y:S04]  /*2040*/  LDG.E.CONSTANT R0, desc[UR6][R22.64] ;  /* 0x0000000616007981 */ /* 0x000ea8000c1e9900 */
[----:B------:R-:W4:Y:S01]  /*2050*/  LDG.E.CONSTANT R28, desc[UR6][R20.64] ;  /* 0x00000006141c7981 */ /* 0x000f22000c1e9900 */
[----:B------:R-:W-:-:S08]  /*2060*/  DADD R34, R26, R24 ;  /* 0x000000001a227229 */ /* 0x000fd00000000018 */
[----:B------:R-:W-:-:S08]  /*2070*/  DMUL R8, R34, UR12 ;  /* 0x0000000c22087c28 */ /* 0x000fd00008000000 */
[----:B------:R-:W-:Y:S01]  /*2080*/  DFMA R8, R32, UR8, -R8 ;  /* 0x0000000820087c2b */ /* 0x000fe20008000808 */
[----:B-1----:R-:W-:-:S07]  /*2090*/  IMAD.WIDE R24, R5, 0x4, R12 ;  /* 0x0000000405187825 */ /* 0x002fce00078e020c */
[----:B------:R-:W-:Y:S01]  /*20a0*/  DMUL R8, R18, R8 ;  /* 0x0000000812087228 */ /* 0x000fe20000000000 */
[----:B---3--:R1:W-:Y:S07]  /*20b0*/  STG.E desc[UR6][R24.64], R31 ;  /* 0x0000001f18007986 */ /* 0x0083ee000c101906 */
[--C-:B0-----:R-:W-:Y:S02]  /*20c0*/  DFMA R10, R8, -UR12, R34.reuse ;  /* 0x8000000c080a7c2b */ /* 0x101fe40008000022 */
[----:B------:R-:W-:-:S06]  /*20d0*/  DADD R32, R32, -R34 ;  /* 0x0000000020207229 */ /* 0x000fcc0000000822 */
[----:B------:R-:W-:Y:S01]  /*20e0*/  DMUL R10, R10, R16 ;  /* 0x000000100a0a7228 */ /* 0x000fe20000000000 */
[----:B------:R-:W-:Y:S01]  /*20f0*/  BSSY.RECONVERGENT B0, `(.L_x_24) ;  /* 0x0000025000007945 */ /* 0x000fe20003800200 */
[----:B------:R-:W-:-:S06]  /*2100*/  IMAD.MOV.U32 R7, RZ, RZ, 0x7fffffff ;  /* 0x7fffffffff077424 */ /* 0x000fcc00078e00ff */
[----:B------:R-:W-:Y:S01]  /*2110*/  DFMA R10, R8, UR10, R10 ;  /* 0x0000000a080a7c2b */ /* 0x000fe2000800000a */
[C---:B--2---:R-:W-:Y:S01]  /*2120*/  FSETP.NEU.AND P0, PT, R0.reuse, RZ, PT ;  /* 0x000000ff0000720b */ /* 0x044fe20003f0d000 */
[----:B------:R-:W0:Y:S03]  /*2130*/  F2F.F64.F32 R26, R0 ;  /* 0x00000000001a7310 */ /* 0x000e260000201800 */
[----:B------:R-:W-:-:S05]  /*2140*/  FSETP.NAN.OR P0, PT, |R0|, |R0|, !P0 ;  /* 0x400000000000720b */ /* 0x000fca0004708600 */
[----:B----4-:R-:W2:Y:S01]  /*2150*/  F2F.F64.F32 R28, R28 ;  /* 0x0000001c001c7310 */ /* 0x010ea20000201800 */
[----:B0-----:R-:W-:Y:S02]  /*2160*/  DFMA R32, R26, UR8, R32 ;  /* 0x000000081a207c2b */ /* 0x001fe40008000020 */
[----:B--2---:R-:W-:-:S05]  /*2170*/  DADD R34, R34, -R28 ;  /* 0x0000000022227229 */ /* 0x004fca000000081c */
[----:B-1----:R-:W-:Y:S06]  /*2180*/  @P0 BRA `(.L_x_25) ;  /* 0x00000000006c0947 */ /* 0x002fec0003800000 */
[----:B------:R-:W0:Y:S01]  /*2190*/  MUFU.RCP64H R9, R27 ;  /* 0x0000001b00097308 */ /* 0x000e220000001800 */
[----:B------:R-:W-:Y:S01]  /*21a0*/  MOV R8, 0x1 ;  /* 0x0000000100087802 */ /* 0x000fe20000000f00 */
[----:B------:R-:W-:Y:S01]  /*21b0*/  BSSY.RECONVERGENT B1, `(.L_x_26) ;  /* 0x0000015000017945 */ /* 0x000fe20003800200 */
[----:B------:R-:W-:-:S04]  /*21c0*/  FSETP.GEU.AND P1, PT, |R11|, 6.5827683646048100446e-37, PT ;  /* 0x036000000b00780b */ /* 0x000fc80003f2e200 */
        /* <DEDUP_REMOVED lines=17> */
[----:B------:R-:W-:Y:S01]  /*22e0*/  IMAD.MOV.U32 R8, RZ, RZ, R0 ;  /* 0x000000ffff087224 */ /* 0x000fe200078e0000 */
[----:B------:R-:W-:-:S07]  /*22f0*/  MOV R9, R7 ;  /* 0x0000000700097202 */ /* 0x000fce0000000f00 */
.L_x_27:
[----:B------:R-:W-:Y:S05]  /*2300*/  BSYNC.RECONVERGENT B1 ;  /* 0x0000000000017941 */ /* 0x000fea0003800200 */
.L_x_26:
[----:B------:R-:W-:-:S08]  /*2310*/  DADD R8, -R8, 1 ;  /* 0x3ff0000008087429 */ /* 0x000fd00000000100 */
[----:B------:R-:W-:-:S06]  /*2320*/  DMUL R8, R8, 100 ;  /* 0x4059000008087828 */ /* 0x000fcc0000000000 */
[----:B------:R0:W1:Y:S05]  /*2330*/  F2F.F32.F64 R7, R8 ;  /* 0x0000000800077310 */ /* 0x00006a0000301000 */
.L_x_25:
[----:B------:R-:W-:Y:S05]  /*2340*/  BSYNC.RECONVERGENT B0 ;  /* 0x0000000000007941 */ /* 0x000fea0003800200 */
.L_x_24:
[----:B------:R-:W-:-:S04]  /*2350*/  IMAD.WIDE R22, R6, 0x4, R22 ;  /* 0x0000000406167825 */ /* 0x000fc800078e0216 */
[----:B------:R-:W-:Y:S01]  /*2360*/  IMAD.WIDE R20, R6, 0x4, R20 ;  /* 0x0000000406147825 */ /* 0x000fe200078e0214 */
[----:B------:R-:W2:Y:S04]  /*2370*/  LDG.E.CONSTANT R0, desc[UR6][R22.64] ;  /* 0x0000000616007981 */ /* 0x000ea8000c1e9900 */
[----:B------:R-:W3:Y:S01]  /*2380*/  LDG.E.CONSTANT R2, desc[UR6][R20.64] ;  /* 0x0000000614027981 */ /* 0x000ee2000c1e9900 */
[----:B------:R-:W-:-:S08]  /*2390*/  DADD R34, R34, R26 ;  /* 0x0000000022227229 */ /* 0x000fd0000000001a */
[----:B0-----:R-:W-:-:S08]  /*23a0*/  DMUL R8, R34, UR12 ;  /* 0x0000000c22087c28 */ /* 0x001fd00008000000 */
[----:B------:R-:W-:Y:S01]  /*23b0*/  DFMA R8, R32, UR8, -R8 ;  /* 0x0000000820087c2b */ /* 0x000fe20008000808 */
[----:B------:R-:W-:-:S07]  /*23c0*/  IMAD.WIDE R24, R6, 0x4, R24 ;  /* 0x0000000406187825 */ /* 0x000fce00078e0218 */
[----:B------:R-:W-:Y:S01]  /*23d0*/  DMUL R10, R18, R8 ;  /* 0x00000008120a7228 */ /* 0x000fe20000000000 */
[----:B-1----:R0:W-:Y:S07]  /*23e0*/  STG.E desc[UR6][R24.64], R7 ;  /* 0x0000000718007986 */ /* 0x0021ee000c101906 */
[--C-:B------:R-:W-:Y:S02]  /*23f0*/  DFMA R28, R10, -UR12, R34.reuse ;  /* 0x8000000c0a1c7c2b */ /* 0x100fe40008000022 */
[----:B------:R-:W-:-:S06]  /*2400*/  DADD R32, R32, -R34 ;  /* 0x0000000020207229 */ /* 0x000fcc0000000822 */
[----:B------:R-:W-:Y:S01]  /*2410*/  DMUL R28, R28, R16 ;  /* 0x000000101c1c7228 */ /* 0x000fe20000000000 */
[----:B------:R-:W-:Y:S07]  /*2420*/  BSSY.RECONVERGENT B0, `(.L_x_28) ;  /* 0x0000025000007945 */ /* 0x000fee0003800200 */
[----:B------:R-:W-:Y:S01]  /*2430*/  DFMA R10, R10, UR10, R28 ;  /* 0x0000000a0a0a7c2b */ /* 0x000fe2000800001c */
[C---:B--2---:R-:W-:Y:S01]  /*2440*/  FSETP.NEU.AND P0, PT, R0.reuse, RZ, PT ;  /* 0x000000ff0000720b */ /* 0x044fe20003f0d000 */
[----:B------:R-:W1:Y:S03]  /*2450*/  F2F.F64.F32 R26, R0 ;  /* 0x00000000001a7310 */ /* 0x000e660000201800 */
[----:B------:R-:W-:-:S05]  /*2460*/  FSETP.NAN.OR P0, PT, |R0|, |R0|, !P0 ;  /* 0x400000000000720b */ /* 0x000fca0004708600 */
[----:B---3--:R-:W2:Y:S01]  /*2470*/  F2F.F64.F32 R8, R2 ;  /* 0x0000000200087310 */ /* 0x008ea20000201800 */
[----:B-1----:R-:W-:Y:S02]  /*2480*/  DFMA R32, R26, UR8, R32 ;  /* 0x000000081a207c2b */ /* 0x002fe40008000020 */
[----:B--2---:R-:W-:Y:S01]  /*2490*/  DADD R34, R34, -R8 ;  /* 0x0000000022227229 */ /* 0x004fe20000000808 */
[----:B------:R-:W-:-:S04]  /*24a0*/  IMAD.MOV.U32 R9, RZ, RZ, 0x7fffffff ;  /* 0x7fffffffff097424 */ /* 0x000fc800078e00ff */
[----:B0-----:R-:W-:Y:S06]  /*24b0*/  @P0 BRA `(.L_x_29) ;  /* 0x00000000006c0947 */ /* 0x001fec0003800000 */
        /* <DEDUP_REMOVED lines=15> */
[----:B------:R-:W-:Y:S01]  /*25b0*/  MOV R0, R10 ;  /* 0x0000000a00007202 */ /* 0x000fe20000000f00 */
[----:B------:R-:W-:Y:S01]  /*25c0*/  IMAD.MOV.U32 R7, RZ, RZ, R11 ;  /* 0x000000ffff077224 */ /* 0x000fe200078e000b */
[----:B------:R-:W-:Y:S01]  /*25d0*/  MOV R31, R27 ;  /* 0x0000001b001f7202 */ /* 0x000fe20000000f00 */
[----:B------:R-:W-:Y:S01]  /*25e0*/  IMAD.MOV.U32 R30, RZ, RZ, R26 ;  /* 0x000000ffff1e7224 */ /* 0x000fe200078e001a */
[----:B------:R-:W-:-:S07]  /*25f0*/  MOV R8, 0x2610 ;  /* 0x0000261000087802 */ /* 0x000fce0000000f00 */
[----:B------:R-:W-:Y:S05]  /*2600*/  CALL.REL.NOINC `($__internal_1_$__cuda_sm20_div_rn_f64_full) ;  /* 0x0000000400e47944 */ /* 0x000fea0003c00000 */
[----:B------:R-:W-:Y:S02]  /*2610*/  IMAD.MOV.U32 R8, RZ, RZ, R0 ;  /* 0x000000ffff087224 */ /* 0x000fe400078e0000 */
[----:B------:R-:W-:-:S07]  /*2620*/  IMAD.MOV.U32 R9, RZ, RZ, R7 ;  /* 0x000000ffff097224 */ /* 0x000fce00078e0007 */
.L_x_31:
[----:B------:R-:W-:Y:S05]  /*2630*/  BSYNC.RECONVERGENT B1 ;  /* 0x0000000000017941 */ /* 0x000fea0003800200 */
.L_x_30:
[----:B------:R-:W-:-:S08]  /*2640*/  DADD R8, -R8, 1 ;  /* 0x3ff0000008087429 */ /* 0x000fd00000000100 */
[----:B------:R-:W-:-:S10]  /*2650*/  DMUL R8, R8, 100 ;  /* 0x4059000008087828 */ /* 0x000fd40000000000 */
[----:B------:R0:W1:Y:S02]  /*2660*/  F2F.F32.F64 R9, R8 ;  /* 0x0000000800097310 */ /* 0x0000640000301000 */
.L_x_29:
[----:B------:R-:W-:Y:S05]  /*2670*/  BSYNC.RECONVERGENT B0 ;  /* 0x0000000000007941 */ /* 0x000fea0003800200 */
.L_x_28:
[----:B------:R-:W-:-:S04]  /*2680*/  IMAD.WIDE R30, R6, 0x4, R22 ;  /* 0x00000004061e7825 */ /* 0x000fc800078e0216 */
[----:B------:R-:W-:Y:S01]  /*2690*/  IMAD.WIDE R20, R6, 0x4, R20 ;  /* 0x0000000406147825 */ /* 0x000fe200078e0214 */
[----:B------:R2:W3:Y:S04]  /*26a0*/  LDG.E.CONSTANT R0, desc[UR6][R30.64] ;  /* 0x000000061e007981 */ /* 0x0004e8000c1e9900 */
[----:B------:R-:W4:Y:S01]  /*26b0*/  LDG.E.CONSTANT R28, desc[UR6][R20.64] ;  /* 0x00000006141c7981 */ /* 0x000f22000c1e9900 */
[----:B------:R-:W-:-:S08]  /*26c0*/  DADD R34, R34, R26 ;  /* 0x0000000022227229 */ /* 0x000fd0000000001a */
[----:B------:R-:W-:-:S08]  /*26d0*/  DMUL R10, R34, UR12 ;  /* 0x0000000c220a7c28 */ /* 0x000fd00008000000 */
[----:B------:R-:W-:Y:S01]  /*26e0*/  DFMA R10, R32, UR8, -R10 ;  /* 0x00000008200a7c2b */ /* 0x000fe2000800080a */
[----:B------:R-:W-:-:S07]  /*26f0*/  IMAD.WIDE R24, R6, 0x4, R24 ;  /* 0x0000000406187825 */ /* 0x000fce00078e0218 */
[----:B------:R-:W-:Y:S01]  /*2700*/  DMUL R10, R18, R10 ;  /* 0x0000000a120a7228 */ /* 0x000fe20000000000 */
[----:B-1----:R1:W-:Y:S07]  /*2710*/  STG.E desc[UR6][R24.64], R9 ;  /* 0x0000000918007986 */ /* 0x0023ee000c101906 */
[--C-:B------:R-:W-:Y:S02]  /*2720*/  DFMA R26, R10, -UR12, R34.reuse ;  /* 0x8000000c0a1a7c2b */ /* 0x100fe40008000022 */
[----:B--2---:R-:W-:-:S06]  /*2730*/  DADD R30, R32, -R34 ;  /* 0x00000000201e7229 */ /* 0x004fcc0000000822 */
[----:B------:R-:W-:Y:S01]  /*2740*/  DMUL R26, R26, R16 ;  /* 0x000000101a1a7228 */ /* 0x000fe20000000000 */
[----:B------:R-:W-:Y:S01]  /*2750*/  BSSY.RECONVERGENT B0, `(.L_x_32) ;  /* 0x0000025000007945 */ /* 0x000fe20003800200 */
[----:B------:R-:W-:-:S06]  /*2760*/  MOV R7, 0x7fffffff ;  /* 0x7fffffff00077802 */ /* 0x000fcc0000000f00 */
[----:B------:R-:W-:Y:S01]  /*2770*/  DFMA R10, R10, UR10, R26 ;  /* 0x0000000a0a0a7c2b */ /* 0x000fe2000800001a */
[C---:B---3--:R-:W-:Y:S01]  /*2780*/  FSETP.NEU.AND P0, PT, R0.reuse, RZ, PT ;  /* 0x000000ff0000720b */ /* 0x048fe20003f0d000 */
[----:B------:R-:W2:Y:S03]  /*2790*/  F2F.F64.F32 R22, R0 ;  /* 0x0000000000167310 */ /* 0x000ea60000201800 */
[----:B------:R-:W-:-:S05]  /*27a0*/  FSETP.NAN.OR P0, PT, |R0|, |R0|, !P0 ;  /* 0x400000000000720b */ /* 0x000fca0004708600 */
[----:B----4-:R-:W3:Y:S01]  /*27b0*/  F2F.F64.F32 R28, R28 ;  /* 0x0000001c001c7310 */ /* 0x010ee20000201800 */
[----:B--2---:R-:W-:Y:S02]  /*27c0*/  DFMA R26, R22, UR8, R30 ;  /* 0x00000008161a7c2b */ /* 0x004fe4000800001e */
[----:B---3--:R-:W-:-:S05]  /*27d0*/  DADD R32, R34, -R28 ;  /* 0x0000000022207229 */ /* 0x008fca000000081c */
[----:B-1----:R-:W-:Y:S06]  /*27e0*/  @P0 BRA `(.L_x_33) ;  /* 0x00000000006c0947 */ /* 0x002fec0003800000 */
[----:B------:R-:W1:Y:S01]  /*27f0*/  MUFU.RCP64H R9, R23 ;  /* 0x0000001700097308 */ /* 0x000e620000001800 */
[----:B0-----:R-:W-:Y:S01]  /*2800*/  IMAD.MOV.U32 R8, RZ, RZ, 0x1 ;  /* 0x00000001ff087424 */ /* 0x001fe200078e00ff */
[----:B------:R-:W-:Y:S01]  /*2810*/  FSETP.GEU.AND P1, PT, |R11|, 6.5827683646048100446e-37, PT ;  /* 0x036000000b00780b */ /* 0x000fe20003f2e200 */
[----:B------:R-:W-:Y:S04]  /*2820*/  BSSY.RECONVERGENT B1, `(.L_x_34) ;  /* 0x0000014000017945 */ /* 0x000fe80003800200 */
[----:B-1----:R-:W-:-:S08]  /*2830*/  DFMA R28, -R22, R8, 1 ;  /* 0x3ff00000161c742b */ /* 0x002fd00000000108 */
        /* <DEDUP_REMOVED lines=18> */
.L_x_35:
[----:B------:R-:W-:Y:S05]  /*2960*/  BSYNC.RECONVERGENT B1 ;  /* 0x0000000000017941 */ /* 0x000fea0003800200 */
.L_x_34:
[----:B------:R-:W-:-:S08]  /*2970*/  DADD R8, -R8, 1 ;  /* 0x3ff0000008087429 */ /* 0x000fd00000000100 */
[----:B------:R-:W-:-:S06]  /*2980*/  DMUL R8, R8, 100 ;  /* 0x4059000008087828 */ /* 0x000fcc0000000000 */
[----:B------:R1:W2:Y:S05]  /*2990*/  F2F.F32.F64 R7, R8 ;  /* 0x0000000800077310 */ /* 0x0002aa0000301000 */
.L_x_33:
[----:B------:R-:W-:Y:S05]  /*29a0*/  BSYNC.RECONVERGENT B0 ;  /* 0x0000000000007941 */ /* 0x000fea0003800200 */
.L_x_32:
[----:B------:R-:W-:-:S06]  /*29b0*/  IMAD.WIDE R28, R6, 0x4, R20 ;  /* 0x00000004061c7825 */ /* 0x000fcc00078e0214 */
[----:B------:R-:W3:Y:S01]  /*29c0*/  LDG.E.CONSTANT R28, desc[UR6][R28.64] ;  /* 0x000000061c1c7981 */ /* 0x000ee2000c1e9900 */
[----:B------:R-:W-:Y:S01]  /*29d0*/  DADD R32, R32, R22 ;  /* 0x0000000020207229 */ /* 0x000fe20000000016 */
[C---:B------:R-:W-:Y:S01]  /*29e0*/  IMAD.WIDE R10, R6.reuse, 0x4, R24 ;  /* 0x00000004060a7825 */ /* 0x040fe200078e0218 */
[----:B------:R-:W-:-:S03]  /*29f0*/  LEA R4, R6, R4, 0x2 ;  /* 0x0000000406047211 */ /* 0x000fc600078e10ff */
[----:B------:R-:W-:Y:S01]  /*2a00*/  VIADD R3, R3, 0x4 ;  /* 0x0000000403037836 */ /* 0x000fe20000000000 */
[----:B--2---:R4:W-:Y:S01]  /*2a10*/  STG.E desc[UR6][R10.64], R7 ;  /* 0x000000070a007986 */ /* 0x0049e2000c101906 */
[----:B------:R-:W-:Y:S01]  /*2a20*/  IMAD R5, R6, 0x4, R5 ;  /* 0x0000000406057824 */ /* 0x000fe200078e0205 */
[----:B01----:R-:W-:Y:S02]  /*2a30*/  DMUL R8, R32, UR12 ;  /* 0x0000000c20087c28 */ /* 0x003fe40008000000 */
[----:B------:R-:W-:-:S06]  /*2a40*/  ISETP.NE.AND P0, PT, R3, RZ, PT ;  /* 0x000000ff0300720c */ /* 0x000fcc0003f05270 */
[----:B------:R-:W-:-:S08]  /*2a50*/  DFMA R8, R26, UR8, -R8 ;  /* 0x000000081a087c2b */ /* 0x000fd00008000808 */
[----:B------:R-:W-:-:S08]  /*2a60*/  DMUL R8, R18, R8 ;  /* 0x0000000812087228 */ /* 0x000fd00000000000 */
[----:B------:R-:W-:-:S08]  /*2a70*/  DFMA R20, R8, -UR12, R32 ;  /* 0x8000000c08147c2b */ /* 0x000fd00008000020 */
[----:B------:R-:W-:-:S08]  /*2a80*/  DMUL R20, R20, R16 ;  /* 0x0000001014147228 */ /* 0x000fd00000000000 */
[----:B------:R-:W-:Y:S02]  /*2a90*/  DFMA R8, R8, UR10, R20 ;  /* 0x0000000a08087c2b */ /* 0x000fe40008000014 */
[----:B------:R-:W-:Y:S01]  /*2aa0*/  DADD R20, R26, -R32 ;  /* 0x000000001a147229 */ /* 0x000fe20000000820 */
[----:B---3--:R-:W0:Y:S02]  /*2ab0*/  F2F.F64.F32 R24, R28 ;  /* 0x0000001c00187310 */ /* 0x008e240000201800 */
[----:B0-----:R-:W-:Y:S01]  /*2ac0*/  DADD R24, R32, -R24 ;  /* 0x0000000020187229 */ /* 0x001fe20000000818 */
[----:B----4-:R-:W-:Y:S10]  /*2ad0*/  @P0 BRA `(.L_x_36) ;  /* 0xfffffff000bc0947 */ /* 0x010ff4000383ffff */
[----:B------:R-:W-:Y:S05]  /*2ae0*/  EXIT ;  /* 0x000000000000794d */ /* 0x000fea0003800000 */
        .weak           $__internal_0_$__cuda_sm20_dblrcp_rn_slowpath_v3
        .type           $__internal_0_$__cuda_sm20_dblrcp_rn_slowpath_v3,@function
        .size           $__internal_0_$__cuda_sm20_dblrcp_rn_slowpath_v3,($__internal_1_$__cuda_sm20_div_rn_f64_full - $__internal_0_$__cuda_sm20_dblrcp_rn_slowpath_v3)
$__internal_0_$__cuda_sm20_dblrcp_rn_slowpath_v3:
[----:B------:R-:W-:Y:S01]  /*2af0*/  DSETP.GTU.AND P1, PT, |R16|, +INF , PT ;  /* 0x7ff000001000742a */ /* 0x000fe20003f2c200 */
[----:B------:R-:W-:-:S13]  /*2b00*/  BSSY.RECONVERGENT B1, `(.L_x_37) ;  /* 0x0000024000017945 */ /* 0x000fda0003800200 */
[----:B------:R-:W-:Y:S05]  /*2b10*/  @P1 BRA `(.L_x_38) ;  /* 0x0000000000801947 */ /* 0x000fea0003800000 */
[----:B------:R-:W-:-:S05]  /*2b20*/  LOP3.LUT R8, R17, 0x7fffffff, RZ, 0xc0, !PT ;  /* 0x7fffffff11087812 */ /* 0x000fca00078ec0ff */
[----:B------:R-:W-:-:S05]  /*2b30*/  VIADD R2, R8, 0xffffffff ;  /* 0xffffffff08027836 */ /* 0x000fca0000000000 */
[----:B------:R-:W-:-:S13]  /*2b40*/  ISETP.GE.U32.AND P1, PT, R2, 0x7fefffff, PT ;  /* 0x7fefffff0200780c */ /* 0x000fda0003f26070 */
[----:B------:R-:W-:Y:S02]  /*2b50*/  @P1 LOP3.LUT R7, R17, 0x7ff00000, RZ, 0x3c, !PT ;  /* 0x7ff0000011071812 */ /* 0x000fe400078e3cff */
[----:B------:R-:W-:Y:S01]  /*2b60*/  @P1 MOV R6, RZ ;  /* 0x000000ff00061202 */ /* 0x000fe20000000f00 */
[----:B------:R-:W-:Y:S06]  /*2b70*/  @P1 BRA `(.L_x_39) ;  /* 0x0000000000701947 */ /* 0x000fec0003800000 */
[----:B------:R-:W-:-:S13]  /*2b80*/  ISETP.GE.U32.AND P1, PT, R8, 0x1000001, PT ;  /* 0x010000010800780c */ /* 0x000fda0003f26070 */
[----:B------:R-:W-:Y:S05]  /*2b90*/  @!P1 BRA `(.L_x_40) ;  /* 0x0000000000389947 */ /* 0x000fea0003800000 */
[----:B------:R-:W-:Y:S01]  /*2ba0*/  VIADD R7, R17, 0xc0200000 ;  /* 0xc020000011077836 */ /* 0x000fe20000000000 */
[----:B------:R-:W-:Y:S01]  /*2bb0*/  MOV R8, R5 ;  /* 0x0000000500087202 */ /* 0x000fe20000000f00 */
[----:B------:R-:W-:Y:S02]  /*2bc0*/  IMAD.MOV.U32 R6, RZ, RZ, R16 ;  /* 0x000000ffff067224 */ /* 0x000fe400078e0010 */
[----:B------:R-:W0:Y:S04]  /*2bd0*/  MUFU.RCP64H R9, R7 ;  /* 0x0000000700097308 */ /* 0x000e280000001800 */
[----:B0-----:R-:W-:-:S08]  /*2be0*/  DFMA R14, -R6, R8, 1 ;  /* 0x3ff00000060e742b */ /* 0x001fd00000000108 */
[----:B------:R-:W-:-:S08]  /*2bf0*/  DFMA R14, R14, R14, R14 ;  /* 0x0000000e0e0e722b */ /* 0x000fd0000000000e */
[----:B------:R-:W-:-:S08]  /*2c00*/  DFMA R14, R8, R14, R8 ;  /* 0x0000000e080e722b */ /* 0x000fd00000000008 */
[----:B------:R-:W-:-:S08]  /*2c10*/  DFMA R8, -R6, R14, 1 ;  /* 0x3ff000000608742b */ /* 0x000fd0000000010e */
[----:B------:R-:W-:-:S08]  /*2c20*/  DFMA R8, R14, R8, R14 ;  /* 0x000000080e08722b */ /* 0x000fd0000000000e */
[----:B------:R-:W-:-:S08]  /*2c30*/  DMUL R8, R8, 2.2250738585072013831e-308 ;  /* 0x0010000008087828 */ /* 0x000fd00000000000 */
[----:B------:R-:W-:-:S08]  /*2c40*/  DFMA R14, -R16, R8, 1 ;  /* 0x3ff00000100e742b */ /* 0x000fd00000000108 */
[----:B------:R-:W-:-:S08]  /*2c50*/  DFMA R14, R14, R14, R14 ;  /* 0x0000000e0e0e722b */ /* 0x000fd0000000000e */
[----:B------:R-:W-:Y:S01]  /*2c60*/  DFMA R6, R8, R14, R8 ;  /* 0x0000000e0806722b */ /* 0x000fe20000000008 */
[----:B------:R-:W-:Y:S10]  /*2c70*/  BRA `(.L_x_39) ;  /* 0x0000000000307947 */ /* 0x000ff40003800000 */
.L_x_40:
[----:B------:R-:W-:Y:S01]  /*2c80*/  DMUL R8, R16, 8.11296384146066816958e+31 ;  /* 0x4690000010087828 */ /* 0x000fe20000000000 */
[----:B------:R-:W-:-:S05]  /*2c90*/  IMAD.MOV.U32 R6, RZ, RZ, R5 ;  /* 0x000000ffff067224 */ /* 0x000fca00078e0005 */
[----:B------:R-:W0:Y:S02]  /*2ca0*/  MUFU.RCP64H R7, R9 ;  /* 0x0000000900077308 */ /* 0x000e240000001800 */
[----:B0-----:R-:W-:-:S08]  /*2cb0*/  DFMA R14, -R8, R6, 1 ;  /* 0x3ff00000080e742b */ /* 0x001fd00000000106 */
[----:B------:R-:W-:-:S08]  /*2cc0*/  DFMA R14, R14, R14, R14 ;  /* 0x0000000e0e0e722b */ /* 0x000fd0000000000e */
[----:B------:R-:W-:-:S08]  /*2cd0*/  DFMA R14, R6, R14, R6 ;  /* 0x0000000e060e722b */ /* 0x000fd00000000006 */
[----:B------:R-:W-:-:S08]  /*2ce0*/  DFMA R6, -R8, R14, 1 ;  /* 0x3ff000000806742b */ /* 0x000fd0000000010e */
[----:B------:R-:W-:-:S08]  /*2cf0*/  DFMA R6, R14, R6, R14 ;  /* 0x000000060e06722b */ /* 0x000fd0000000000e */
[----:B------:R-:W-:Y:S01]  /*2d00*/  DMUL R6, R6, 8.11296384146066816958e+31 ;  /* 0x4690000006067828 */ /* 0x000fe20000000000 */
[----:B------:R-:W-:Y:S10]  /*2d10*/  BRA `(.L_x_39) ;  /* 0x0000000000087947 */ /* 0x000ff40003800000 */
.L_x_38:
[----:B------:R-:W-:Y:S01]  /*2d20*/  LOP3.LUT R7, R17, 0x80000, RZ, 0xfc, !PT ;  /* 0x0008000011077812 */ /* 0x000fe200078efcff */
[----:B------:R-:W-:-:S07]  /*2d30*/  IMAD.MOV.U32 R6, RZ, RZ, R16 ;  /* 0x000000ffff067224 */ /* 0x000fce00078e0010 */
.L_x_39:
[----:B------:R-:W-:Y:S05]  /*2d40*/  BSYNC.RECONVERGENT B1 ;  /* 0x0000000000017941 */ /* 0x000fea0003800200 */
.L_x_37:
[----:B------:R-:W-:Y:S02]  /*2d50*/  IMAD.MOV.U32 R9, RZ, RZ, R7 ;  /* 0x000000ffff097224 */ /* 0x000fe400078e0007 */
[----:B------:R-:W-:Y:S01]  /*2d60*/  HFMA2 R7, -RZ, RZ, 0, 0 ;  /* 0x00000000ff077431 */ /* 0x000fe200000001ff */
[----:B------:R-:W-:Y:S01]  /*2d70*/  MOV R8, R6 ;  /* 0x0000000600087202 */ /* 0x000fe20000000f00 */
[----:B------:R-:W-:-:S04]  /*2d80*/  IMAD.MOV.U32 R6, RZ, RZ, R0 ;  /* 0x000000ffff067224 */ /* 0x000fc800078e0000 */
[----:B------:R-:W-:Y:S05]  /*2d90*/  RET.REL.NODEC R6 `(fosc_many_series_one_param_time_major_f32) ;  /* 0xffffffd006987950 */ /* 0x000fea0003c3ffff */
        .weak           $__internal_1_$__cuda_sm20_div_rn_f64_full
        .type           $__internal_1_$__cuda_sm20_div_rn_f64_full,@function
        .size           $__internal_1_$__cuda_sm20_div_rn_f64_full,(.L_x_82 - $__internal_1_$__cuda_sm20_div_rn_f64_full)
$__internal_1_$__cuda_sm20_div_rn_f64_full:
[C---:B------:R-:W-:Y:S01]  /*2da0*/  FSETP.GEU.AND P0, PT, |R31|.reuse, 1.469367938527859385e-39, PT ;  /* 0x001000001f00780b */ /* 0x040fe20003f0e200 */
[----:B------:R-:W-:Y:S01]  /*2db0*/  IMAD.MOV.U32 R36, RZ, RZ, 0x1 ;  /* 0x00000001ff247424 */ /* 0x000fe200078e00ff */
[----:B------:R-:W-:Y:S01]  /*2dc0*/  LOP3.LUT R28, R31, 0x800fffff, RZ, 0xc0, !PT ;  /* 0x800fffff1f1c7812 */ /* 0x000fe200078ec0ff */
[----:B------:R-:W-:Y:S01]  /*2dd0*/  IMAD.MOV.U32 R38, RZ, RZ, R0 ;  /* 0x000000ffff267224 */ /* 0x000fe200078e0000 */
[----:B------:R-:W-:Y:S01]  /*2de0*/  MOV R39, R7 ;  /* 0x0000000700277202 */ /* 0x000fe20000000f00 */
[----:B------:R-:W-:Y:S01]  /*2df0*/  IMAD.MOV.U32 R0, RZ, RZ, 0x1ca00000 ;  /* 0x1ca00000ff007424 */ /* 0x000fe200078e00ff */
[----:B------:R-:W-:Y:S01]  /*2e00*/  LOP3.LUT R29, R28, 0x3ff00000, RZ, 0xfc, !PT ;  /* 0x3ff000001c1d7812 */ /* 0x000fe200078efcff */
[----:B------:R-:W-:Y:S01]  /*2e10*/  IMAD.MOV.U32 R28, RZ, RZ, R30 ;  /* 0x000000ffff1c7224 */ /* 0x000fe200078e001e */
[C---:B------:R-:W-:Y:S01]  /*2e20*/  FSETP.GEU.AND P2, PT, |R39|.reuse, 1.469367938527859385e-39, PT ;  /* 0x001000002700780b */ /* 0x040fe20003f4e200 */
[----:B------:R-:W-:Y:S01]  /*2e30*/  BSSY.RECONVERGENT B3, `(.L_x_41) ;  /* 0x0000055000037945 */ /* 0x000fe20003800200 */
[----:B------:R-:W-:-:S02]  /*2e40*/  LOP3.LUT R2, R39, 0x7ff00000, RZ, 0xc0, !PT ;  /* 0x7ff0000027027812 */ /* 0x000fc400078ec0ff */
[----:B------:R-:W-:Y:S01]  /*2e50*/  LOP3.LUT R7, R31, 0x7ff00000, RZ, 0xc0, !PT ;  /* 0x7ff000001f077812 */ /* 0x000fe200078ec0ff */
[----:B------:R-:W-:-:S03]  /*2e60*/  @!P0 DMUL R28, R30, 8.98846567431157953865e+307 ;  /* 0x7fe000001e1c8828 */ /* 0x000fc60000000000 */
[----:B------:R-:W-:-:S03]  /*2e70*/  ISETP.GE.U32.AND P1, PT, R2, R7, PT ;  /* 0x000000070200720c */ /* 0x000fc60003f26070 */
[----:B------:R-:W0:Y:S01]  /*2e80*/  MUFU.RCP64H R37, R29 ;  /* 0x0000001d00257308 */ /* 0x000e220000001800 */
[----:B------:R-:W-:Y:S01]  /*2e90*/  SEL R10, R0, 0x63400000, !P1 ;  /* 0x63400000000a7807 */ /* 0x000fe20004800000 */
[----:B------:R-:W-:Y:S01]  /*2ea0*/  @!P2 IMAD.MOV.U32 R42, RZ, RZ, RZ ;  /* 0x000000ffff2aa224 */ /* 0x000fe200078e00ff */
[----:B------:R-:W-:Y:S02]  /*2eb0*/  @!P2 LOP3.LUT R9, R31, 0x7ff00000, RZ, 0xc0, !PT ;  /* 0x7ff000001f09a812 */ /* 0x000fe400078ec0ff */
[----:B------:R-:W-:Y:S02]  /*2ec0*/  @!P0 LOP3.LUT R7, R29, 0x7ff00000, RZ, 0xc0, !PT ;  /* 0x7ff000001d078812 */ /* 0x000fe400078ec0ff */
[----:B------:R-:W-:-:S04]  /*2ed0*/  @!P2 ISETP.GE.U32.AND P3, PT, R2, R9, PT ;  /* 0x000000090200a20c */ /* 0x000fc80003f66070 */
[----:B------:R-:W-:-:S04]  /*2ee0*/  @!P2 SEL R9, R0, 0x63400000, !P3 ;  /* 0x634000000009a807 */ /* 0x000fc80005800000 */
[----:B------:R-:W-:Y:S01]  /*2ef0*/  @!P2 LOP3.LUT R9, R9, 0x80000000, R39, 0xf8, !PT ;  /* 0x800000000909a812 */ /* 0x000fe200078ef827 */
[----:B0-----:R-:W-:-:S03]  /*2f00*/  DFMA R40, R36, -R28, 1 ;  /* 0x3ff000002428742b */ /* 0x001fc6000000081c */
[----:B------:R-:W-:Y:S01]  /*2f10*/  @!P2 LOP3.LUT R43, R9, 0x100000, RZ, 0xfc, !PT ;  /* 0x00100000092ba812 */ /* 0x000fe200078efcff */
[----:B------:R-:W-:-:S04]  /*2f20*/  IMAD.MOV.U32 R9, RZ, RZ, R2 ;  /* 0x000000ffff097224 */ /* 0x000fc800078e0002 */
[----:B------:R-:W-:-:S08]  /*2f30*/  DFMA R40, R40, R40, R40 ;  /* 0x000000282828722b */ /* 0x000fd00000000028 */
[----:B------:R-:W-:Y:S01]  /*2f40*/  DFMA R36, R36, R40, R36 ;  /* 0x000000282424722b */ /* 0x000fe20000000024 */
[----:B------:R-:W-:Y:S02]  /*2f50*/  LOP3.LUT R41, R10, 0x800fffff, R39, 0xf8, !PT ;  /* 0x800fffff0a297812 */ /* 0x000fe400078ef827 */
[----:B------:R-:W-:-:S05]  /*2f60*/  MOV R40, R38 ;  /* 0x0000002600287202 */ /* 0x000fca0000000f00 */
[----:B------:R-:W-:Y:S02]  /*2f70*/  DFMA R44, R36, -R28, 1 ;  /* 0x3ff00000242c742b */ /* 0x000fe4000000081c */
[----:B------:R-:W-:-:S06]  /*2f80*/  @!P2 DFMA R40, R40, 2, -R42 ;  /* 0x400000002828a82b */ /* 0x000fcc000000082a */
[----:B------:R-:W-:-:S04]  /*2f90*/  DFMA R44, R36, R44, R36 ;  /* 0x0000002c242c722b */ /* 0x000fc80000000024 */
[----:B------:R-:W-:-:S04]  /*2fa0*/  @!P2 LOP3.LUT R9, R41, 0x7ff00000, RZ, 0xc0, !PT ;  /* 0x7ff000002909a812 */ /* 0x000fc800078ec0ff */
[----:B------:R-:W-:Y:S01]  /*2fb0*/  IADD3 R10, PT, PT, R9, -0x1, RZ ;  /* 0xffffffff090a7810 */ /* 0x000fe20007ffe0ff */
[----:B------:R-:W-:-:S03]  /*2fc0*/  DMUL R42, R44, R40 ;  /* 0x000000282c2a7228 */ /* 0x000fc60000000000 */
[----:B------:R-:W-:Y:S01]  /*2fd0*/  ISETP.GT.U32.AND P0, PT, R10, 0x7feffffe, PT ;  /* 0x7feffffe0a00780c */ /* 0x000fe20003f04070 */
[----:B------:R-:W-:-:S04]  /*2fe0*/  VIADD R10, R7, 0xffffffff ;  /* 0xffffffff070a7836 */ /* 0x000fc80000000000 */
[----:B------:R-:W-:Y:S01]  /*2ff0*/  DFMA R36, R42, -R28, R40 ;  /* 0x8000001c2a24722b */ /* 0x000fe20000000028 */
[----:B------:R-:W-:-:S07]  /*3000*/  ISETP.GT.U32.OR P0, PT, R10, 0x7feffffe, P0 ;  /* 0x7feffffe0a00780c */ /* 0x000fce0000704470 */
[----:B------:R-:W-:-:S06]  /*3010*/  DFMA R36, R44, R36, R42 ;  /* 0x000000242c24722b */ /* 0x000fcc000000002a */
[----:B------:R-:W-:Y:S05]  /*3020*/  @P0 BRA `(.L_x_42) ;  /* 0x0000000000740947 */ /* 0x000fea0003800000 */
[----:B------:R-:W-:Y:S01]  /*3030*/  LOP3.LUT R7, R31, 0x7ff00000, RZ, 0xc0, !PT ;  /* 0x7ff000001f077812 */ /* 0x000fe200078ec0ff */
[----:B------:R-:W-:-:S03]  /*3040*/  IMAD.MOV.U32 R38, RZ, RZ, RZ ;  /* 0x000000ffff267224 */ /* 0x000fc600078e00ff */
[CC--:B------:R-:W-:Y:S02]  /*3050*/  VIADDMNMX R9, R2.reuse, -R7.reuse, 0xb9600000, !PT ;  /* 0xb960000002097446 */ /* 0x0c0fe40007800907 */
[----:B------:R-:W-:Y:S02]  /*3060*/  ISETP.GE.U32.AND P0, PT, R2, R7, PT ;  /* 0x000000070200720c */ /* 0x000fe40003f06070 */
[----:B------:R-:W-:Y:S02]  /*3070*/  VIMNMX R9, PT, PT, R9, 0x46a00000, PT ;  /* 0x46a0000009097848 */ /* 0x000fe40003fe0100 */
[----:B------:R-:W-:-:S05]  /*3080*/  SEL R0, R0, 0x63400000, !P0 ;  /* 0x6340000000007807 */ /* 0x000fca0004000000 */
[----:B------:R-:W-:-:S05]  /*3090*/  IMAD.IADD R0, R9, 0x1, -R0 ;  /* 0x0000000109007824 */ /* 0x000fca00078e0a00 */
[----:B------:R-:W-:-:S06]  /*30a0*/  IADD3 R39, PT, PT, R0, 0x7fe00000, RZ ;  /* 0x7fe0000000277810 */ /* 0x000fcc0007ffe0ff */
[----:B------:R-:W-:-:S10]  /*30b0*/  DMUL R42, R36, R38 ;  /* 0x00000026242a7228 */ /* 0x000fd40000000000 */
[----:B------:R-:W-:-:S13]  /*30c0*/  FSETP.GTU.AND P0, PT, |R43|, 1.469367938527859385e-39, PT ;  /* 0x001000002b00780b */ /* 0x000fda0003f0c200 */
[----:B------:R-:W-:Y:S05]  /*30d0*/  @P0 BRA `(.L_x_43) ;  /* 0x0000000000a80947 */ /* 0x000fea0003800000 */
[----:B------:R-:W-:Y:S01]  /*30e0*/  DFMA R28, R36, -R28, R40 ;  /* 0x8000001c241c722b */ /* 0x000fe20000000028 */
[----:B------:R-:W-:-:S09]  /*30f0*/  IMAD.MOV.U32 R38, RZ, RZ, RZ ;  /* 0x000000ffff267224 */ /* 0x000fd200078e00ff */
[C---:B------:R-:W-:Y:S02]  /*3100*/  FSETP.NEU.AND P0, PT, R29.reuse, RZ, PT ;  /* 0x000000ff1d00720b */ /* 0x040fe40003f0d000 */
[----:B------:R-:W-:-:S04]  /*3110*/  LOP3.LUT R30, R29, 0x80000000, R31, 0x48, !PT ;  /* 0x800000001d1e7812 */ /* 0x000fc800078e481f */
[----:B------:R-:W-:-:S07]  /*3120*/  LOP3.LUT R39, R30, R39, RZ, 0xfc, !PT ;  /* 0x000000271e277212 */ /* 0x000fce00078efcff */
[----:B------:R-:W-:Y:S05]  /*3130*/  @!P0 BRA `(.L_x_43) ;  /* 0x0000000000908947 */ /* 0x000fea0003800000 */
[C---:B------:R-:W-:Y:S01]  /*3140*/  IADD3 R29, PT, PT, -R0.reuse, RZ, RZ ;  /* 0x000000ff001d7210 */ /* 0x040fe20007ffe1ff */
[----:B------:R-:W-:Y:S01]  /*3150*/  IMAD.MOV.U32 R28, RZ, RZ, RZ ;  /* 0x000000ffff1c7224 */ /* 0x000fe200078e00ff */
[----:B------:R-:W-:-:S05]  /*3160*/  IADD3 R0, PT, PT, -R0, -0x43300000, RZ ;  /* 0xbcd0000000007810 */ /* 0x000fca0007ffe1ff */
[----:B------:R-:W-:Y:S02]  /*3170*/  DFMA R28, R42, -R28, R36 ;  /* 0x8000001c2a1c722b */ /* 0x000fe40000000024 */
[----:B------:R-:W-:-:S08]  /*3180*/  DMUL.RP R36, R36, R38 ;  /* 0x0000002624247228 */ /* 0x000fd00000008000 */
[----:B------:R-:W-:Y:S02]  /*3190*/  FSETP.NEU.AND P0, PT, |R29|, R0, PT ;  /* 0x000000001d00720b */ /* 0x000fe40003f0d200 */
[----:B------:R-:W-:Y:S02]  /*31a0*/  LOP3.LUT R30, R37, R30, RZ, 0x3c, !PT ;  /* 0x0000001e251e7212 */ /* 0x000fe400078e3cff */
[----:B------:R-:W-:Y:S02]  /*31b0*/  FSEL R0, R36, R42, !P0 ;  /* 0x0000002a24007208 */ /* 0x000fe40004000000 */
[----:B------:R-:W-:Y:S02]  /*31c0*/  FSEL R7, R30, R43, !P0 ;  /* 0x0000002b1e077208 */ /* 0x000fe40004000000 */
[----:B------:R-:W-:-:S03]  /*31d0*/  MOV R42, R0 ;  /* 0x00000000002a7202 */ /* 0x000fc60000000f00 */
[----:B------:R-:W-:Y:S01]  /*31e0*/  IMAD.MOV.U32 R43, RZ, RZ, R7 ;  /* 0x000000ffff2b7224 */ /* 0x000fe200078e0007 */
[----:B------:R-:W-:Y:S06]  /*31f0*/  BRA `(.L_x_43) ;  /* 0x0000000000607947 */ /* 0x000fec0003800000 */
.L_x_42:
[----:B------:R-:W-:-:S14]  /*3200*/  DSETP.NAN.AND P0, PT, R38, R38, PT ;  /* 0x000000262600722a */ /* 0x000fdc0003f08000 */
[----:B------:R-:W-:Y:S05]  /*3210*/  @P0 BRA `(.L_x_44) ;  /* 0x00000000004c0947 */ /* 0x000fea0003800000 */
[----:B------:R-:W-:-:S14]  /*3220*/  DSETP.NAN.AND P0, PT, R30, R30, PT ;  /* 0x0000001e1e00722a */ /* 0x000fdc0003f08000 */
[----:B------:R-:W-:Y:S05]  /*3230*/  @P0 BRA `(.L_x_45) ;  /* 0x0000000000340947 */ /* 0x000fea0003800000 */
[----:B------:R-:W-:Y:S01]  /*3240*/  ISETP.NE.AND P0, PT, R9, R7, PT ;  /* 0x000000070900720c */ /* 0x000fe20003f05270 */
[----:B------:R-:W-:Y:S01]  /*3250*/  IMAD.MOV.U32 R43, RZ, RZ, -0x80000 ;  /* 0xfff80000ff2b7424 */ /* 0x000fe200078e00ff */
[----:B------:R-:W-:-:S11]  /*3260*/  MOV R42, 0x0 ;  /* 0x00000000002a7802 */ /* 0x000fd60000000f00 */
[----:B------:R-:W-:Y:S05]  /*3270*/  @!P0 BRA `(.L_x_43) ;  /* 0x0000000000408947 */ /* 0x000fea0003800000 */
[----:B------:R-:W-:Y:S02]  /*3280*/  ISETP.NE.AND P0, PT, R9, 0x7ff00000, PT ;  /* 0x7ff000000900780c */ /* 0x000fe40003f05270 */
[----:B------:R-:W-:Y:S02]  /*3290*/  LOP3.LUT R31, R39, 0x80000000, R31, 0x48, !PT ;  /* 0x80000000271f7812 */ /* 0x000fe400078e481f */
[----:B------:R-:W-:-:S13]  /*32a0*/  ISETP.EQ.OR P0, PT, R7, RZ, !P0 ;  /* 0x000000ff0700720c */ /* 0x000fda0004702670 */
[----:B------:R-:W-:Y:S01]  /*32b0*/  @P0 LOP3.LUT R0, R31, 0x7ff00000, RZ, 0xfc, !PT ;  /* 0x7ff000001f000812 */ /* 0x000fe200078efcff */
[----:B------:R-:W-:Y:S01]  /*32c0*/  @!P0 IMAD.MOV.U32 R43, RZ, RZ, R31 ;  /* 0x000000ffff2b8224 */ /* 0x000fe200078e001f */
[----:B------:R-:W-:Y:S02]  /*32d0*/  @!P0 MOV R42, RZ ;  /* 0x000000ff002a8202 */ /* 0x000fe40000000f00 */
[----:B------:R-:W-:Y:S01]  /*32e0*/  @P0 MOV R42, RZ ;  /* 0x000000ff002a0202 */ /* 0x000fe20000000f00 */
[----:B------:R-:W-:Y:S01]  /*32f0*/  @P0 IMAD.MOV.U32 R43, RZ, RZ, R0 ;  /* 0x000000ffff2b0224 */ /* 0x000fe200078e0000 */
[----:B------:R-:W-:Y:S06]  /*3300*/  BRA `(.L_x_43) ;  /* 0x00000000001c7947 */ /* 0x000fec0003800000 */
.L_x_45:
[----:B------:R-:W-:Y:S02]  /*3310*/  LOP3.LUT R7, R31, 0x80000, RZ, 0xfc, !PT ;  /* 0x000800001f077812 */ /* 0x000fe400078efcff */
[----:B------:R-:W-:-:S03]  /*3320*/  MOV R42, R30 ;  /* 0x0000001e002a7202 */ /* 0x000fc60000000f00 */
[----:B------:R-:W-:Y:S01]  /*3330*/  IMAD.MOV.U32 R43, RZ, RZ, R7 ;  /* 0x000000ffff2b7224 */ /* 0x000fe200078e0007 */
[----:B------:R-:W-:Y:S06]  /*3340*/  BRA `(.L_x_43) ;  /* 0x00000000000c7947 */ /* 0x000fec0003800000 */
.L_x_44:
[----:B------:R-:W-:Y:S02]  /*3350*/  LOP3.LUT R7, R39, 0x80000, RZ, 0xfc, !PT ;  /* 0x0008000027077812 */ /* 0x000fe400078efcff */
[----:B------:R-:W-:-:S03]  /*3360*/  MOV R42, R38 ;  /* 0x00000026002a7202 */ /* 0x000fc60000000f00 */
[----:B------:R-:W-:-:S07]  /*3370*/  IMAD.MOV.U32 R43, RZ, RZ, R7 ;  /* 0x000000ffff2b7224 */ /* 0x000fce00078e0007 */
.L_x_43:
[----:B------:R-:W-:Y:S05]  /*3380*/  BSYNC.RECONVERGENT B3 ;  /* 0x0000000000037941 */ /* 0x000fea0003800200 */
.L_x_41:
[----:B------:R-:W-:Y:S01]  /*3390*/  HFMA2 R9, -RZ, RZ, 0, 0 ;  /* 0x00000000ff097431 */ /* 0x000fe200000001ff */
[----:B------:R-:W-:Y:S01]  /*33a0*/  MOV R0, R42 ;  /* 0x0000002a00007202 */ /* 0x000fe20000000f00 */
[----:B------:R-:W-:Y:S02]  /*33b0*/  IMAD.MOV.U32 R7, RZ, RZ, R43 ;  /* 0x000000ffff077224 */ /* 0x000fe400078e002b */
[----:B------:R-:W-:Y:S05]  /*33c0*/  RET.REL.NODEC R8 `(fosc_many_series_one_param_time_major_f32) ;  /* 0xffffffcc080c7950 */ /* 0x000fea0003c3ffff */
.L_x_46:
[----:B------:R-:W-:-:S00]  /*33d0*/  BRA `(.L_x_46) ;  /* 0xfffffffc00fc7947 */ /* 0x000fc0000383ffff */
[----:B------:R-:W-:-:S00]  /*33e0*/  NOP ;  /* 0x0000000000007918 */ /* 0x000fc00000000000 */
        /* <DEDUP_REMOVED lines=9> */
.L_x_82:


//--------------------- .text.fosc_batch_f32      --------------------------
	.section	.text.fosc_batch_f32,"ax",@progbits
	.align	128
        .global         fosc_batch_f32
        .type           fosc_batch_f32,@function
        .size           fosc_batch_f32,(.L_x_84 - fosc_batch_f32)
        .other          fosc_batch_f32,@"STO_CUDA_ENTRY STV_DEFAULT"
fosc_batch_f32:
.text.fosc_batch_f32:
[----:B------:R-:W-:Y:S08]  /*0000*/  LDC R1, c[0x0][0x37c] ;  /* 0x0000df00ff017b82 */ /* 0x000ff00000000800 */
[----:B------:R-:W0:Y:S01]  /*0010*/  S2UR UR15, SR_CTAID.Y ;  /* 0x00000000000f79c3 */ /* 0x000e220000002600 */
[----:B------:R-:W0:Y:S02]  /*0020*/  LDCU UR4, c[0x0][0x398] ;  /* 0x00007300ff0477ac */ /* 0x000e240008000800 */
[----:B0-----:R-:W-:-:S06]  /*0030*/  UISETP.GE.AND UP0, UPT, UR15, UR4, UPT ;  /* 0x000000040f00728c */ /* 0x001fcc000bf06270 */
[----:B------:R-:W-:-:S13]  /*0040*/  PLOP3.LUT P0, PT, PT, PT, UP0, 0x80, 0x8 ;  /* 0x000000000008781c */ /* 0x000fda0003f0f008 */
[----:B------:R-:W-:Y:S05]  /*0050*/  @P0 EXIT ;  /* 0x000000000000094d */ /* 0x000fea0003800000 */
[----:B------:R-:W0:Y:S01]  /*0060*/  LDCU.64 UR4, c[0x0][0x390] ;  /* 0x00007200ff0477ac */ /* 0x000e220008000a00 */
[----:B------:R-:W1:Y:S01]  /*0070*/  LDCU.64 UR10, c[0x0][0x358] ;  /* 0x00006b00ff0a77ac */ /* 0x000e620008000a00 */
[----:B0-----:R-:W-:-:S06]  /*0080*/  UIMAD.WIDE.U32 UR4, UR15, 0x4, UR4 ;  /* 0x000000040f0478a5 */ /* 0x001fcc000f8e0004 */
[----:B------:R-:W-:Y:S02]  /*0090*/  IMAD.U32 R2, RZ, RZ, UR4 ;  /* 0x00000004ff027e24 */ /* 0x000fe4000f8e00ff */
[----:B------:R-:W-:-:S05]  /*00a0*/  IMAD.U32 R3, RZ, RZ, UR5 ;  /* 0x00000005ff037e24 */ /* 0x000fca000f8e00ff */
[----:B-1----:R-:W2:Y:S02]  /*00b0*/  LDG.E.CONSTANT R2, desc[UR10][R2.64] ;  /* 0x0000000a02027981 */ /* 0x002ea4000c1e9900 */
[----:B--2---:R-:W-:-:S13]  /*00c0*/  R2UR UR9, R2 ;  /* 0x00000000020972ca */ /* 0x004fda00000e0000 */
[----:B------:R-:W-:-:S06]  /*00d0*/  UISETP.GE.AND UP0, UPT, UR9, 0x1, UPT ;  /* 0x000000010900788c */ /* 0x000fcc000bf06270 */
[----:B------:R-:W-:-:S13]  /*00e0*/  PLOP3.LUT P0, PT, PT, PT, UP0, 0x80, 0x8 ;  /* 0x000000000008781c */ /* 0x000fda0003f0f008 */
[----:B------:R-:W-:Y:S05]  /*00f0*/  @!P0 EXIT ;  /* 0x000000000000894d */ /* 0x000fea0003800000 */
[----:B------:R-:W0:Y:S01]  /*0100*/  LDCU.64 UR12, c[0x0][0x388] ;  /* 0x00007100ff0c77ac */ /* 0x000e220008000a00 */
[----:B------:R-:W1:Y:S01]  /*0110*/  S2R R6, SR_TID.X ;  /* 0x0000000000067919 */ /* 0x000e620000002100 */
[----:B------:R-:W-:Y:S01]  /*0120*/  BSSY.RECONVERGENT B0, `(.L_x_47) ;  /* 0x0000012000007945 */ /* 0x000fe20003800200 */
[----:B0-----:R-:W-:-:S04]  /*0130*/  UIADD3 UR5, UPT, UPT, UR9, UR13, URZ ;  /* 0x0000000d09057290 */ /* 0x001fc8000fffe0ff */
[----:B------:R-:W-:-:S04]  /*0140*/  UIADD3 UR6, UPT, UPT, UR5, -0x1, URZ ;  /* 0xffffffff05067890 */ /* 0x000fc8000fffe0ff */
[----:B------:R-:W-:-:S04]  /*0150*/  UISETP.LT.AND UP0, UPT, UR6, UR12, UPT ;  /* 0x0000000c0600728c */ /* 0x000fc8000bf01270 */
[----:B------:R-:W-:-:S06]  /*0160*/  USEL UR4, UR6, UR12, UP0 ;  /* 0x0000000c06047287 */ /* 0x000fcc0008000000 */
[----:B-1----:R-:W-:-:S13]  /*0170*/  ISETP.GE.AND P0, PT, R6, UR4, PT ;  /* 0x0000000406007c0c */ /* 0x002fda000bf06270 */
[----:B------:R-:W-:Y:S05]  /*0180*/  @P0 BRA `(.L_x_48) ;  /* 0x00000000002c0947 */ /* 0x000fea0003800000 */
[----:B------:R-:W0:Y:S01]  /*0190*/  LDC R7, c[0x0][0x360] ;  /* 0x0000d800ff077b82 */ /* 0x000e220000000800 */
[----:B------:R-:W-:Y:S02]  /*01a0*/  IMAD.MOV.U32 R0, RZ, RZ, R6 ;  /* 0x000000ffff007224 */ /* 0x000fe400078e0006 */
[----:B------:R-:W-:-:S05]  /*01b0*/  IMAD.MOV.U32 R9, RZ, RZ, 0x7fffffff ;  /* 0x7fffffffff097424 */ /* 0x000fca00078e00ff */
[----:B------:R-:W1:Y:S02]  /*01c0*/  LDC.64 R4, c[0x0][0x3a0] ;  /* 0x0000e800ff047b82 */ /* 0x000e640000000a00 */
.L_x_49:
[----:B--2---:R-:W-:-:S04]  /*01d0*/  IMAD.U32 R3, RZ, RZ, UR12 ;  /* 0x0000000cff037e24 */ /* 0x004fc8000f8e00ff */
[----:B------:R-:W-:Y:S01]  /*01e0*/  IMAD R3, R3, UR15, R0 ;  /* 0x0000000f03037c24 */ /* 0x000fe2000f8e0200 */
[----:B0-----:R-:W-:-:S03]  /*01f0*/  IADD3 R0, PT, PT, R7, R0, RZ ;  /* 0x0000000007007210 */ /* 0x001fc60007ffe0ff */
[----:B-1----:R-:W-:Y:S01]  /*0200*/  IMAD.WIDE R2, R3, 0x4, R4 ;  /* 0x0000000403027825 */ /* 0x002fe200078e0204 */
[----:B------:R-:W-:-:S04]  /*0210*/  ISETP.GE.AND P0, PT, R0, UR4, PT ;  /* 0x0000000400007c0c */ /* 0x000fc8000bf06270 */
[----:B------:R2:W-:Y:S09]  /*0220*/  STG.E desc[UR10][R2.64], R9 ;  /* 0x0000000902007986 */ /* 0x0005f2000c10190a */
[----:B------:R-:W-:Y:S05]  /*0230*/  @!P0 BRA `(.L_x_49) ;  /* 0xfffffffc00e48947 */ /* 0x000fea000383ffff */
.L_x_48:
[----:B------:R-:W-:Y:S05]  /*0240*/  BSYNC.RECONVERGENT B0 ;  /* 0x0000000000007941 */ /* 0x000fea0003800200 */
.L_x_47:
[----:B------:R-:W-:Y:S01]  /*0250*/  BAR.SYNC.DEFER_BLOCKING 0x0 ;  /* 0x0000000000007b1d */ /* 0x000fe20000010000 */
[----:B------:R-:W-:-:S06]  /*0260*/  UISETP.GT.AND UP0, UPT, UR5, UR12, UPT ;  /* 0x0000000c0500728c */ /* 0x000fcc000bf04270 */
[----:B------:R-:W-:-:S04]  /*0270*/  PLOP3.LUT P0, PT, PT, PT, UP0, 0x80, 0x8 ;  /* 0x000000000008781c */ /* 0x000fc80003f0f008 */
[----:B------:R-:W-:-:S13]  /*0280*/  ISETP.NE.OR P0, PT, R6, RZ, P0 ;  /* 0x000000ff0600720c */ /* 0x000fda0000705670 */
[----:B------:R-:W-:Y:S05]  /*0290*/  @P0 EXIT ;  /* 0x000000000000094d */ /* 0x000fea0003800000 */
[----:B--2---:R-:W0:Y:S01]  /*02a0*/  MUFU.RCP64H R3, 6 ;  /* 0x4018000000037908 */ /* 0x004e220000001800 */
[----:B------:R-:W-:Y:S01]  /*02b0*/  IMAD.MOV.U32 R8, RZ, RZ, 0x0 ;  /* 0x00000000ff087424 */ /* 0x000fe200078e00ff */
[----:B------:R-:W-:Y:S01]  /*02c0*/  UIADD3 UR4, UPT, UPT, UR9, 0x1, URZ ;  /* 0x0000000109047890 */ /* 0x000fe2000fffe0ff */
[----:B------:R-:W-:Y:S02]  /*02d0*/  IMAD.MOV.U32 R9, RZ, RZ, 0x40180000 ;  /* 0x40180000ff097424 */ /* 0x000fe400078e00ff */
[----:B------:R-:W-:Y:S01]  /*02e0*/  IMAD.MOV.U32 R2, RZ, RZ, 0x1 ;  /* 0x00000001ff027424 */ /* 0x000fe200078e00ff */
[----:B------:R-:W-:Y:S02]  /*02f0*/  UIADD3 UR7, UPT, UPT, UR9, UR4, URZ ;  /* 0x0000000409077290 */ /* 0x000fe4000fffe0ff */
[----:B------:R-:W1:Y:S08]  /*0300*/  I2F.F64.U32 R24, UR9 ;  /* 0x0000000900187d12 */ /* 0x000e700008201800 */
[----:B------:R-:W2:Y:S01]  /*0310*/  I2F.F64.U32 R22, UR4 ;  /* 0x0000000400167d12 */ /* 0x000ea20008201800 */
[----:B0-----:R-:W-:-:S02]  /*0320*/  DFMA R4, R2, -R8, 1 ;  /* 0x3ff000000204742b */ /* 0x001fc40000000808 */
[----:B-1----:R-:W-:-:S06]  /*0330*/  DMUL R20, R24, 0.5 ;  /* 0x3fe0000018147828 */ /* 0x002fcc0000000000 */
[----:B------:R-:W-:Y:S02]  /*0340*/  DFMA R4, R4, R4, R4 ;  /* 0x000000040404722b */ /* 0x000fe40000000004 */
[----:B--2---:R-:W-:-:S06]  /*0350*/  DMUL R20, R20, R22 ;  /* 0x0000001614147228 */ /* 0x004fcc0000000000 */
[----:B------:R-:W-:Y:S02]  /*0360*/  DFMA R6, R2, R4, R2 ;  /* 0x000000040206722b */ /* 0x000fe40000000002 */
[----:B------:R-:W0:Y:S01]  /*0370*/  I2F.F64.U32 R4, UR7 ;  /* 0x0000000700047d12 */ /* 0x000e220008201800 */
[----:B------:R-:W-:-:S05]  /*0380*/  DMUL R2, R24, R22 ;  /* 0x0000001618027228 */ /* 0x000fca0000000000 */
[----:B------:R-:W-:-:S08]  /*0390*/  DFMA R8, R6, -R8, 1 ;  /* 0x3ff000000608742b */ /* 0x000fd00000000808 */
[----:B------:R-:W-:Y:S02]  /*03a0*/  DFMA R8, R6, R8, R6 ;  /* 0x000000080608722b */ /* 0x000fe40000000006 */
[----:B0-----:R-:W-:-:S08]  /*03b0*/  DMUL R4, R2, R4 ;  /* 0x0000000402047228 */ /* 0x001fd00000000000 */
[----:B------:R-:W-:Y:S02]  /*03c0*/  DMUL R2, R4, R8 ;  /* 0x0000000804027228 */ /* 0x000fe40000000000 */
[----:B------:R-:W-:-:S06]  /*03d0*/  FSETP.GEU.AND P1, PT, |R5|, 6.5827683646048100446e-37, PT ;  /* 0x036000000500780b */ /* 0x000fcc0003f2e200 */
[----:B------:R-:W-:-:S08]  /*03e0*/  DFMA R6, R2, -6, R4 ;  /* 0xc01800000206782b */ /* 0x000fd00000000004 */
[----:B------:R-:W-:-:S10]  /*03f0*/  DFMA R2, R8, R6, R2 ;  /* 0x000000060802722b */ /* 0x000fd40000000002 */
[----:B------:R-:W-:-:S05]  /*0400*/  FFMA R0, RZ, 2.375, R3 ;  /* 0x40180000ff007823 */ /* 0x000fca0000000003 */
[----:B------:R-:W-:-:S13]  /*0410*/  FSETP.GT.AND P0, PT, |R0|, 1.469367938527859385e-39, PT ;  /* 0x001000000000780b */ /* 0x000fda0003f04200 */
[----:B------:R-:W-:Y:S05]  /*0420*/  @P0 BRA P1, `(.L_x_50) ;  /* 0x0000000000100947 */ /* 0x000fea0000800000 */
[----:B------:R-:W-:Y:S01]  /*0430*/  IMAD.MOV.U32 R2, RZ, RZ, RZ ;  /* 0x000000ffff027224 */ /* 0x000fe200078e00ff */
[----:B------:R-:W-:Y:S01]  /*0440*/  MOV R0, 0x470 ;  /* 0x0000047000007802 */ /* 0x000fe20000000f00 */
[----:B------:R-:W-:-:S07]  /*0450*/  IMAD.MOV.U32 R3, RZ, RZ, 0x40180000 ;  /* 0x40180000ff037424 */ /* 0x000fce00078e00ff */
[----:B------:R-:W-:Y:S05]  /*0460*/  CALL.REL.NOINC `($__internal_3_$__cuda_sm20_div_rn_f64_full) ;  /* 0x0000002000e07944 */ /* 0x000fea0003c00000 */
.L_x_50:
[----:B------:R-:W-:Y:S01]  /*0470*/  DMUL R4, R20, R20 ;  /* 0x0000001414047228 */ /* 0x000fe20000000000 */
[----:B------:R-:W-:Y:S01]  /*0480*/  UMOV UR12, 0xd1d243ac ;  /* 0xd1d243ac000c7882 */ /* 0x000fe20000000000 */
[----:B------:R-:W-:-:S06]  /*0490*/  UMOV UR13, 0x3c32725d ;  /* 0x3c32725d000d7882 */ /* 0x000fcc0000000000 */
[----:B------:R-:W-:-:S06]  /*04a0*/  DFMA R8, R24, R2, -R4 ;  /* 0x000000021808722b */ /* 0x000fcc0000000804 */
[----:B------:R-:W0:Y:S02]  /*04b0*/  MUFU.RCP64H R3, R9 ;  /* 0x0000000900037308 */ /* 0x000e240000001800 */
[----:B------:R-:W-:Y:S02]  /*04c0*/  DSETP.GEU.AND P0, PT, |R8|, UR12, PT ;  /* 0x0000000c08007e2a */ /* 0x000fe4000bf0e200 */
[----:B------:R-:W-:-:S04]  /*04d0*/  IADD3 R2, PT, PT, R9, 0x300402, RZ ;  /* 0x0030040209027810 */ /* 0x000fc80007ffe0ff */
[----:B------:R-:W-:Y:S02]  /*04e0*/  FSETP.GEU.AND P1, PT, |R2|, 5.8789094863358348022e-39, PT ;  /* 0x004004020200780b */ /* 0x000fe40003f2e200 */
[----:B0-----:R-:W-:-:S08]  /*04f0*/  DFMA R4, -R8, R2, 1 ;  /* 0x3ff000000804742b */ /* 0x001fd00000000102 */
[----:B------:R-:W-:-:S08]  /*0500*/  DFMA R4, R4, R4, R4 ;  /* 0x000000040404722b */ /* 0x000fd00000000004 */
[----:B------:R-:W-:-:S08]  /*0510*/  DFMA R4, R2, R4, R2 ;  /* 0x000000040204722b */ /* 0x000fd00000000002 */
[----:B------:R-:W-:-:S08]  /*0520*/  DFMA R6, -R8, R4, 1 ;  /* 0x3ff000000806742b */ /* 0x000fd00000000104 */
[----:B------:R-:W-:Y:S01]  /*0530*/  DFMA R4, R4, R6, R4 ;  /* 0x000000060404722b */ /* 0x000fe20000000004 */
[----:B------:R-:W-:Y:S10]  /*0540*/  @P1 BRA `(.L_x_51) ;  /* 0x0000000000181947 */ /* 0x000ff40003800000 */
[----:B------:R-:W-:Y:S01]  /*0550*/  LOP3.LUT R0, R9, 0x7fffffff, RZ, 0xc0, !PT ;  /* 0x7fffffff09007812 */ /* 0x000fe200078ec0ff */
[----:B------:R-:W-:Y:S02]  /*0560*/  IMAD.MOV.U32 R2, RZ, RZ, R8 ;  /* 0x000000ffff027224 */ /* 0x000fe400078e0008 */
[----:B------:R-:W-:Y:S02]  /*0570*/  IMAD.MOV.U32 R3, RZ, RZ, R9 ;  /* 0x000000ffff037224 */ /* 0x000fe400078e0009 */
[----:B------:R-:W-:Y:S01]  /*0580*/  VIADD R6, R0, 0xfff00000 ;  /* 0xfff0000000067836 */ /* 0x000fe20000000000 */
[----:B------:R-:W-:-:S07]  /*0590*/  MOV R0, 0x5b0 ;  /* 0x000005b000007802 */ /* 0x000fce0000000f00 */
[----:B------:R-:W-:Y:S05]  /*05a0*/  CALL.REL.NOINC `($__internal_2_$__cuda_sm20_dblrcp_rn_slowpath_v3) ;  /* 0x0000001c00f87944 */ /* 0x000fea0003c00000 */
.L_x_51:
[----:B------:R-:W0:Y:S01]  /*05b0*/  MUFU.RCP64H R3, R25 ;  /* 0x0000001900037308 */ /* 0x000e220000001800 */
[----:B------:R-:W-:Y:S01]  /*05c0*/  VIADD R2, R25, 0x300402 ;  /* 0x0030040219027836 */ /* 0x000fe20000000000 */
[----:B------:R-:W-:Y:S02]  /*05d0*/  FSEL R18, R4, RZ, P0 ;  /* 0x000000ff04127208 */ /* 0x000fe40000000000 */
[----:B------:R-:W-:Y:S02]  /*05e0*/  FSEL R19, R5, RZ, P0 ;  /* 0x000000ff05137208 */ /* 0x000fe40000000000 */
[----:B------:R-:W-:Y:S01]  /*05f0*/  FSETP.GEU.AND P1, PT, |R2|, 5.8789094863358348022e-39, PT ;  /* 0x004004020200780b */ /* 0x000fe20003f2e200 */
[----:B0-----:R-:W-:-:S08]  /*0600*/  DFMA R6, -R24, R2, 1 ;  /* 0x3ff000001806742b */ /* 0x001fd00000000102 */
[----:B------:R-:W-:-:S08]  /*0610*/  DFMA R6, R6, R6, R6 ;  /* 0x000000060606722b */ /* 0x000fd00000000006 */
[----:B------:R-:W-:-:S08]  /*0620*/  DFMA R6, R2, R6, R2 ;  /* 0x000000060206722b */ /* 0x000fd00000000002 */
[----:B------:R-:W-:-:S08]  /*0630*/  DFMA R16, -R24, R6, 1 ;  /* 0x3ff000001810742b */ /* 0x000fd00000000106 */
[----:B------:R-:W-:Y:S01]  /*0640*/  DFMA R16, R6, R16, R6 ;  /* 0x000000100610722b */ /* 0x000fe20000000006 */
[----:B------:R-:W-:Y:S10]  /*0650*/  @P1 BRA `(.L_x_52) ;  /* 0x0000000000201947 */ /* 0x000ff40003800000 */
[----:B------:R-:W-:Y:S01]  /*0660*/  LOP3.LUT R0, R25, 0x7fffffff, RZ, 0xc0, !PT ;  /* 0x7fffffff19007812 */ /* 0x000fe200078ec0ff */
[----:B------:R-:W-:Y:S01]  /*0670*/  IMAD.MOV.U32 R2, RZ, RZ, R24 ;  /* 0x000000ffff027224 */ /* 0x000fe200078e0018 */
[----:B------:R-:W-:-:S03]  /*0680*/  MOV R3, R25 ;  /* 0x0000001900037202 */ /* 0x000fc60000000f00 */
[----:B------:R-:W-:Y:S01]  /*0690*/  VIADD R6, R0, 0xfff00000 ;  /* 0xfff0000000067836 */ /* 0x000fe20000000000 */
[----:B------:R-:W-:-:S07]  /*06a0*/  MOV R0, 0x6c0 ;  /* 0x000006c000007802 */ /* 0x000fce0000000f00 */
[----:B------:R-:W-:Y:S05]  /*06b0*/  CALL.REL.NOINC `($__internal_2_$__cuda_sm20_dblrcp_rn_slowpath_v3) ;  /* 0x0000001c00b47944 */ /* 0x000fea0003c00000 */
[----:B------:R-:W-:Y:S02]  /*06c0*/  IMAD.MOV.U32 R16, RZ, RZ, R4 ;  /* 0x000000ffff107224 */ /* 0x000fe400078e0004 */
[----:B------:R-:W-:-:S07]  /*06d0*/  IMAD.MOV.U32 R17, RZ, RZ, R5 ;  /* 0x000000ffff117224 */ /* 0x000fce00078e0005 */
.L_x_52:
[----:B------:R-:W-:Y:S01]  /*06e0*/  UISETP.NE.AND UP0, UPT, UR9, 0x1, UPT ;  /* 0x000000010900788c */ /* 0x000fe2000bf05270 */
[----:B------:R-:W-:Y:S02]  /*06f0*/  CS2R R8, SRZ ;  /* 0x0000000000087805 */ /* 0x000fe4000001ff00 */
[----:B------:R-:W-:-:S06]  /*0700*/  CS2R R28, SRZ ;  /* 0x00000000001c7805 */ /* 0x000fcc000001ff00 */
[----:B------:R-:W-:Y:S05]  /*0710*/  BRA.U !UP0, `(.L_x_53) ;  /* 0x0000000d08647547 */ /* 0x000fea000b800000 */
[----:B------:R-:W-:Y:S01]  /*0720*/  UISETP.GE.U32.AND UP0, UPT, UR9, 0x11, UPT ;  /* 0x000000110900788c */ /* 0x000fe2000bf06070 */
[----:B------:R-:W-:Y:S01]  /*0730*/  IMAD.MOV.U32 R0, RZ, RZ, RZ ;  /* 0x000000ffff007224 */ /* 0x000fe200078e00ff */
[----:B------:R-:W-:Y:S01]  /*0740*/  UIADD3 UR7, UPT, UPT, UR9, -0x1, URZ ;  /* 0xffffffff09077890 */ /* 0x000fe2000fffe0ff */
[----:B------:R-:W-:Y:S02]  /*0750*/  CS2R R28, SRZ ;  /* 0x00000000001c7805 */ /* 0x000fe4000001ff00 */
[----:B------:R-:W-:Y:S01]  /*0760*/  CS2R R8, SRZ ;  /* 0x0000000000087805 */ /* 0x000fe2000001ff00 */
[----:B------:R-:W-:-:S03]  /*0770*/  ULOP3.LUT UP1, UR13, UR7, 0xf, URZ, 0xc0, !UPT ;  /* 0x0000000f070d7892 */ /* 0x000fc6000f82c0ff */
[----:B------:R-:W-:Y:S09]  /*0780*/  BRA.U !UP0, `(.L_x_54) ;  /* 0x0000000508a87547 */ /* 0x000ff2000b800000 */
[----:B------:R-:W0:Y:S01]  /*0790*/  LDC R2, c[0x0][0x38c] ;  /* 0x0000e300ff027b82 */ /* 0x000e220000000800 */
[----:B------:R-:W-:Y:S01]  /*07a0*/  ULOP3.LUT UR4, UR7, 0xfffffff0, URZ, 0xc0, !UPT ;  /* 0xfffffff007047892 */ /* 0x000fe2000f8ec0ff */
[----:B------:R-:W-:-:S05]  /*07b0*/  CS2R R28, SRZ ;  /* 0x00000000001c7805 */ /* 0x000fca000001ff00 */
[----:B------:R-:W-:Y:S01]  /*07c0*/  IMAD.U32 R0, RZ, RZ, UR4 ;  /* 0x00000004ff007e24 */ /* 0x000fe2000f8e00ff */
[----:B------:R-:W1:Y:S01]  /*07d0*/  LDC.64 R10, c[0x0][0x380] ;  /* 0x0000e000ff0a7b82 */ /* 0x000e620000000a00 */
[----:B------:R-:W-:-:S05]  /*07e0*/  UMOV UR4, URZ ;  /* 0x000000ff00047c82 */ /* 0x000fca0008000000 */
.L_x_55:
[----:B0-----:R-:W-:-:S05]  /*07f0*/  IADD3 R35, PT, PT, R2, UR4, RZ ;  /* 0x0000000402237c10 */ /* 0x001fca000fffe0ff */
[----:B-1----:R-:W-:-:S05]  /*0800*/  IMAD.WIDE R34, R35, 0x4, R10 ;  /* 0x0000000423227825 */ /* 0x002fca00078e020a */
[----:B------:R-:W2:Y:S04]  /*0810*/  LDG.E.CONSTANT R31, desc[UR10][R34.64] ;  /* 0x0000000a221f7981 */ /* 0x000ea8000c1e9900 */
[----:B------:R-:W3:Y:S04]  /*0820*/  LDG.E.CONSTANT R37, desc[UR10][R34.64+0x4] ;  /* 0x0000040a22257981 */ /* 0x000ee8000c1e9900 */
[----:B------:R-:W4:Y:S04]  /*0830*/  LDG.E.CONSTANT R13, desc[UR10][R34.64+0x8] ;  /* 0x0000080a220d7981 */ /* 0x000f28000c1e9900 */
[----:B------:R-:W5:Y:S04]  /*0840*/  LDG.E.CONSTANT R36, desc[UR10][R34.64+0xc] ;  /* 0x00000c0a22247981 */ /* 0x000f68000c1e9900 */
[----:B------:R-:W5:Y:S04]  /*0850*/  LDG.E.CONSTANT R12, desc[UR10][R34.64+0x10] ;  /* 0x0000100a220c7981 */ /* 0x000f68000c1e9900 */
[----:B------:R-:W5:Y:S04]  /*0860*/  LDG.E.CONSTANT R3, desc[UR10][R34.64+0x14] ;  /* 0x0000140a22037981 */ /* 0x000f68000c1e9900 */
[----:B------:R-:W5:Y:S01]  /*0870*/  LDG.E.CONSTANT R6, desc[UR10][R34.64+0x18] ;  /* 0x0000180a22067981 */ /* 0x000f62000c1e9900 */
[----:B------:R-:W-:-:S03]  /*0880*/  UIADD3 UR8, UPT, UPT, UR4, 0x1, URZ ;  /* 0x0000000104087890 */ /* 0x000fc6000fffe0ff */
[----:B------:R-:W5:Y:S04]  /*0890*/  LDG.E.CONSTANT R5, desc[UR10][R34.64+0x1c] ;  /* 0x00001c0a22057981 */ /* 0x000f68000c1e9900 */
[----:B------:R-:W5:Y:S02]  /*08a0*/  LDG.E.CONSTANT R4, desc[UR10][R34.64+0x20] ;  /* 0x0000200a22047981 */ /* 0x000f64000c1e9900 */
[----:B------:R-:W-:Y:S01]  /*08b0*/  I2F.F64.U32 R14, UR8 ;  /* 0x00000008000e7d12 */ /* 0x000fe20008201800 */
[----:B------:R-:W-:Y:S01]  /*08c0*/  UIADD3 UR8, UPT, UPT, UR4, 0x2, URZ ;  /* 0x0000000204087890 */ /* 0x000fe2000fffe0ff */
[----:B------:R-:W5:Y:S06]  /*08d0*/  LDG.E.CONSTANT R7, desc[UR10][R34.64+0x28] ;  /* 0x0000280a22077981 */ /* 0x000f6c000c1e9900 */
[----:B--2---:R-:W0:Y:S08]  /*08e0*/  F2F.F64.F32 R30, R31 ;  /* 0x0000001f001e7310 */ /* 0x004e300000201800 */
[----:B---3--:R-:W-:Y:S01]  /*08f0*/  F2F.F64.F32 R26, R37 ;  /* 0x00000025001a7310 */ /* 0x008fe20000201800 */
[----:B0-----:R-:W-:-:S07]  /*0900*/  DFMA R28, R30, R14, R28 ;  /* 0x0000000e1e1c722b */ /* 0x001fce000000001c */
[----:B------:R-:W0:Y:S01]  /*0910*/  I2F.F64.U32 R14, UR8 ;  /* 0x00000008000e7d12 */ /* 0x000e220008201800 */
[----:B------:R-:W-:Y:S01]  /*0920*/  DADD R8, R30, R8 ;  /* 0x000000001e087229 */ /* 0x000fe20000000008 */
[----:B------:R-:W-:Y:S01]  /*0930*/  UIADD3 UR8, UPT, UPT, UR4, 0x3, URZ ;  /* 0x0000000304087890 */ /* 0x000fe2000fffe0ff */
[----:B------:R-:W2:Y:S04]  /*0940*/  LDG.E.CONSTANT R30, desc[UR10][R34.64+0x24] ;  /* 0x0000240a221e7981 */ /* 0x000ea8000c1e9900 */
[----:B------:R-:W3:Y:S04]  /*0950*/  LDG.E.CONSTANT R31, desc[UR10][R34.64+0x34] ;  /* 0x0000340a221f7981 */ /* 0x000ee8000c1e9900 */
[----:B------:R-:W-:Y:S01]  /*0960*/  I2F.F64.U32 R32, UR8 ;  /* 0x0000000800207d12 */ /* 0x000fe20008201800 */
[----:B0-----:R-:W-:-:S07]  /*0970*/  DFMA R14, R26, R14, R28 ;  /* 0x0000000e1a0e722b */ /* 0x001fce000000001c */
[----:B----4-:R-:W0:Y:S01]  /*0980*/  F2F.F64.F32 R28, R13 ;  /* 0x0000000d001c7310 */ /* 0x010e220000201800 */
[----:B------:R-:W-:Y:S01]  /*0990*/  DADD R26, R8, R26 ;  /* 0x00000000081a7229 */ /* 0x000fe2000000001a */
[----:B------:R-:W-:Y:S01]  /*09a0*/  UIADD3 UR8, UPT, UPT, UR4, 0x4, URZ ;  /* 0x0000000404087890 */ /* 0x000fe2000fffe0ff */
[----:B------:R-:W4:Y:S04]  /*09b0*/  LDG.E.CONSTANT R8, desc[UR10][R34.64+0x2c] ;  /* 0x00002c0a22087981 */ /* 0x000f28000c1e9900 */
[----:B------:R-:W3:Y:S01]  /*09c0*/  LDG.E.CONSTANT R9, desc[UR10][R34.64+0x30] ;  /* 0x0000300a22097981 */ /* 0x000ee2000c1e9900 */
[----:B0-----:R-:W-:Y:S02]  /*09d0*/  DFMA R32, R28, R32, R14 ;  /* 0x000000201c20722b */ /* 0x001fe4000000000e */
[----:B------:R-:W-:Y:S01]  /*09e0*/  DADD R28, R26, R28 ;  /* 0x000000001a1c7229 */ /* 0x000fe2000000001c */
[----:B-----5:R-:W-:Y:S08]  /*09f0*/  F2F.F64.F32 R14, R36 ;  /* 0x00000024000e7310 */ /* 0x020ff00000201800 */
[----:B------:R-:W0:Y:S02]  /*0a00*/  I2F.F64.U32 R26, UR8 ;  /* 0x00000008001a7d12 */ /* 0x000e240008201800 */
[----:B0-----:R-:W-:Y:S01]  /*0a10*/  DFMA R26, R14, R26, R32 ;  /* 0x0000001a0e1a722b */ /* 0x001fe20000000020 */
[----:B------:R-:W5:Y:S04]  /*0a20*/  LDG.E.CONSTANT R32, desc[UR10][R34.64+0x38] ;  /* 0x0000380a22207981 */ /* 0x000f68000c1e9900 */
[----:B------:R0:W5:Y:S01]  /*0a30*/  LDG.E.CONSTANT R33, desc[UR10][R34.64+0x3c] ;  /* 0x00003c0a22217981 */ /* 0x000162000c1e9900 */
[----:B------:R-:W-:Y:S01]  /*0a40*/  UIADD3 UR8, UPT, UPT, UR4, 0x5, URZ ;  /* 0x0000000504087890 */ /* 0x000fe2000fffe0ff */
[----:B------:R-:W-:Y:S01]  /*0a50*/  DADD R14, R28, R14 ;  /* 0x000000001c0e7229 */ /* 0x000fe2000000000e */
[----:B------:R-:W-:Y:S08]  /*0a60*/  F2F.F64.F32 R12, R12 ;  /* 0x0000000c000c7310 */ /* 0x000ff00000201800 */
[----:B------:R-:W1:Y:S01]  /*0a70*/  I2F.F64.U32 R28, UR8 ;  /* 0x00000008001c7d12 */ /* 0x000e620008201800 */
[----:B------:R-:W-:-:S07]  /*0a80*/  UIADD3 UR8, UPT, UPT, UR4, 0x6, URZ ;  /* 0x0000000604087890 */ /* 0x000fce000fffe0ff */
[----:B------:R-:W-:Y:S01]  /*0a90*/  F2F.F64.F32 R36, R3 ;  /* 0x0000000300247310 */ /* 0x000fe20000201800 */
[----:B-1----:R-:W-:-:S07]  /*0aa0*/  DFMA R26, R12, R28, R26 ;  /* 0x0000001c0c1a722b */ /* 0x002fce000000001a */
[----:B------:R-:W1:Y:S01]  /*0ab0*/  I2F.F64.U32 R28, UR8 ;  /* 0x00000008001c7d12 */ /* 0x000e620008201800 */
[----:B------:R-:W-:Y:S01]  /*0ac0*/  UIADD3 UR8, UPT, UPT, UR4, 0x7, URZ ;  /* 0x0000000704087890 */ /* 0x000fe2000fffe0ff */
[----:B------:R-:W-:-:S06]  /*0ad0*/  DADD R14, R14, R12 ;  /* 0x000000000e0e7229 */ /* 0x000fcc000000000c */
[----:B0-----:R-:W-:Y:S08]  /*0ae0*/  F2F.F64.F32 R34, R6 ;  /* 0x0000000600227310 */ /* 0x001ff00000201800 */
[----:B------:R-:W0:Y:S01]  /*0af0*/  I2F.F64.U32 R12, UR8 ;  /* 0x00000008000c7d12 */ /* 0x000e220008201800 */
[----:B------:R-:W-:Y:S01]  /*0b00*/  UIADD3 UR8, UPT, UPT, UR4, 0x8, URZ ;  /* 0x0000000804087890 */ /* 0x000fe2000fffe0ff */
[----:B-1----:R-:W-:-:S02]  /*0b10*/  DFMA R26, R36, R28, R26 ;  /* 0x0000001c241a722b */ /* 0x002fc4000000001a */
[----:B------:R-:W-:-:S06]  /*0b20*/  DADD R36, R14, R36 ;  /* 0x000000000e247229 */ /* 0x000fcc0000000024 */
[----:B------:R-:W-:Y:S01]  /*0b30*/  I2F.F64.U32 R14, UR8 ;  /* 0x00000008000e7d12 */ /* 0x000fe20008201800 */
[----:B------:R-:W-:Y:S01]  /*0b40*/  UIADD3 UR8, UPT, UPT, UR4, 0x9, URZ ;  /* 0x0000000904087890 */ /* 0x000fe2000fffe0ff */
[----:B0-----:R-:W-:-:S06]  /*0b50*/  DFMA R12, R34, R12, R26 ;  /* 0x0000000c220c722b */ /* 0x001fcc000000001a */
[----:B------:R-:W0:Y:S01]  /*0b60*/  F2F.F64.F32 R26, R5 ;  /* 0x00000005001a7310 */ /* 0x000e220000201800 */
[----:B------:R-:W-:-:S07]  /*0b70*/  DADD R36, R36, R34 ;  /* 0x0000000024247229 */ /* 0x000fce0000000022 */
[----:B------:R-:W-:Y:S01]  /*0b80*/  I2F.F64.U32 R28, UR8 ;  /* 0x00000008001c7d12 */ /* 0x000fe20008201800 */
[----:B------:R-:W-:-:S07]  /*0b90*/  UIADD3 UR8, UPT, UPT, UR4, 0xa, URZ ;  /* 0x0000000a04087890 */ /* 0x000fce000fffe0ff */
[----:B------:R-:W1:Y:S01]  /*0ba0*/  F2F.F64.F32 R34, R4 ;  /* 0x0000000400227310 */ /* 0x000e620000201800 */
[----:B0-----:R-:W-:Y:S01]  /*0bb0*/  DFMA R12, R26, R14, R12 ;  /* 0x0000000e1a0c722b */ /* 0x001fe2000000000c */
[----:B------:R-:W-:Y:S01]  /*0bc0*/  UIADD3 UR12, UPT, UPT, UR4, 0xb, URZ ;  /* 0x0000000b040c7890 */ /* 0x000fe2000fffe0ff */
[----:B------:R-:W-:-:S05]  /*0bd0*/  DADD R36, R36, R26 ;  /* 0x0000000024247229 */ /* 0x000fca000000001a */
[----:B------:R-:W-:Y:S01]  /*0be0*/  I2F.F64.U32 R14, UR8 ;  /* 0x00000008000e7d12 */ /* 0x000fe20008201800 */
[----:B-1----:R-:W-:-:S07]  /*0bf0*/  DFMA R12, R34, R28, R12 ;  /* 0x0000001c220c722b */ /* 0x002fce000000000c */
[----:B------:R-:W-:Y:S01]  /*0c00*/  I2F.F64.U32 R26, UR12 ;  /* 0x0000000c001a7d12 */ /* 0x000fe20008201800 */
[----:B------:R-:W-:Y:S01]  /*0c10*/  UIADD3 UR8, UPT, UPT, UR4, 0xc, URZ ;  /* 0x0000000c04087890 */ /* 0x000fe2000fffe0ff */
[----:B------:R-:W-:-:S06]  /*0c20*/  DADD R36, R36, R34 ;  /* 0x0000000024247229 */ /* 0x000fcc0000000022 */
[----:B------:R-:W-:Y:S01]  /*0c30*/  F2F.F64.F32 R6, R7 ;  /* 0x0000000700067310 */ /* 0x000fe20000201800 */
[----:B------:R-:W-:-:S07]  /*0c40*/  UIADD3 UR12, UPT, UPT, UR4, 0xd, URZ ;  /* 0x0000000d040c7890 */ /* 0x000fce000fffe0ff */
[----:B------:R-:W-:Y:S01]  /*0c50*/  I2F.F64.U32 R4, UR8 ;  /* 0x0000000800047d12 */ /* 0x000fe20008201800 */
[----:B------:R-:W-:-:S07]  /*0c60*/  UIADD3 UR8, UPT, UPT, UR4, 0xe, URZ ;  /* 0x0000000e04087890 */ /* 0x000fce000fffe0ff */
[----:B--2---:R-:W0:Y:S02]  /*0c70*/  F2F.F64.F32 R28, R30 ;  /* 0x0000001e001c7310 */ /* 0x004e240000201800 */
[----:B0-----:R-:W-:Y:S02]  /*0c80*/  DFMA R14, R28, R14, R12 ;  /* 0x0000000e1c0e722b */ /* 0x001fe4000000000c */
[----:B------:R-:W-:-:S04]  /*0c90*/  DADD R36, R36, R28 ;  /* 0x0000000024247229 */ /* 0x000fc8000000001c */
[----:B----4-:R-:W0:Y:S02]  /*0ca0*/  F2F.F64.F32 R28, R8 ;  /* 0x00000008001c7310 */ /* 0x010e240000201800 */
[----:B------:R-:W-:Y:S02]  /*0cb0*/  DFMA R14, R6, R26, R14 ;  /* 0x0000001a060e722b */ /* 0x000fe4000000000e */
[----:B------:R-:W-:-:S04]  /*0cc0*/  DADD R36, R36, R6 ;  /* 0x0000000024247229 */ /* 0x000fc80000000006 */
[----:B------:R-:W-:Y:S01]  /*0cd0*/  I2F.F64.U32 R12, UR12 ;  /* 0x0000000c000c7d12 */ /* 0x000fe20008201800 */
[----:B------:R-:W-:-:S07]  /*0ce0*/  UIADD3 UR12, UPT, UPT, UR4, 0xf, URZ ;  /* 0x0000000f040c7890 */ /* 0x000fce000fffe0ff */
[----:B---3--:R-:W1:Y:S01]  /*0cf0*/  F2F.F64.F32 R34, R9 ;  /* 0x0000000900227310 */ /* 0x008e620000201800 */
[----:B0-----:R-:W-:Y:S02]  /*0d00*/  DFMA R4, R28, R4, R14 ;  /* 0x000000041c04722b */ /* 0x001fe4000000000e */
[----:B------:R-:W-:-:S05]  /*0d10*/  DADD R36, R36, R28 ;  /* 0x0000000024247229 */ /* 0x000fca000000001c */
[----:B------:R-:W-:Y:S08]  /*0d20*/  I2F.F64.U32 R26, UR8 ;  /* 0x00000008001a7d12 */ /* 0x000ff00008201800 */
[----:B------:R-:W0:Y:S01]  /*0d30*/  F2F.F64.F32 R14, R31 ;  /* 0x0000001f000e7310 */ /* 0x000e220000201800 */
[----:B-1----:R-:W-:Y:S01]  /*0d40*/  DFMA R4, R34, R12, R4 ;  /* 0x0000000c2204722b */ /* 0x002fe20000000004 */
[----:B------:R-:W-:Y:S01]  /*0d50*/  UIADD3 UR4, UPT, UPT, UR4, 0x10, URZ ;  /* 0x0000001004047890 */ /* 0x000fe2000fffe0ff */
[----:B------:R-:W-:-:S05]  /*0d60*/  DADD R36, R36, R34 ;  /* 0x0000000024247229 */ /* 0x000fca0000000022 */
[----:B------:R-:W-:Y:S08]  /*0d70*/  I2F.F64.U32 R6, UR12 ;  /* 0x0000000c00067d12 */ /* 0x000ff00008201800 */
[----:B-----5:R-:W1:Y:S01]  /*0d80*/  F2F.F64.F32 R8, R32 ;  /* 0x0000002000087310 */ /* 0x020e620000201800 */
[----:B0-----:R-:W-:Y:S02]  /*0d90*/  DFMA R4, R14, R26, R4 ;  /* 0x0000001a0e04722b */ /* 0x001fe40000000004 */
[----:B------:R-:W-:Y:S01]  /*0da0*/  DADD R36, R36, R14 ;  /* 0x0000000024247229 */ /* 0x000fe2000000000e */
[----:B------:R-:W-:-:S04]  /*0db0*/  ISETP.NE.AND P0, PT, R0, UR4, PT ;  /* 0x0000000400007c0c */ /* 0x000fc8000bf05270 */
[----:B------:R-:W-:Y:S08]  /*0dc0*/  I2F.F64.U32 R28, UR4 ;  /* 0x00000004001c7d12 */ /* 0x000ff00008201800 */
[----:B------:R-:W0:Y:S01]  /*0dd0*/  F2F.F64.F32 R12, R33 ;  /* 0x00000021000c7310 */ /* 0x000e220000201800 */
[----:B-1----:R-:W-:Y:S02]  /*0de0*/  DFMA R4, R8, R6, R4 ;  /* 0x000000060804722b */ /* 0x002fe40000000004 */
[----:B------:R-:W-:-:S06]  /*0df0*/  DADD R8, R36, R8 ;  /* 0x0000000024087229 */ /* 0x000fcc0000000008 */
[----:B0-----:R-:W-:Y:S02]  /*0e00*/  DFMA R28, R12, R28, R4 ;  /* 0x0000001c0c1c722b */ /* 0x001fe40000000004 */
[----:B------:R-:W-:Y:S01]  /*0e10*/  DADD R8, R8, R12 ;  /* 0x0000000008087229 */ /* 0x000fe2000000000c */
[----:B------:R-:W-:Y:S10]  /*0e20*/  @P0 BRA `(.L_x_55) ;  /* 0xfffffff800700947 */ /* 0x000ff4000383ffff */
.L_x_54:
[----:B------:R-:W-:Y:S05]  /*0e30*/  BRA.U !UP1, `(.L_x_53) ;  /* 0x00000005099c7547 */ /* 0x000fea000b800000 */
[----:B------:R-:W-:Y:S02]  /*0e40*/  UISETP.GE.U32.AND UP0, UPT, UR13, 0x8, UPT ;  /* 0x000000080d00788c */ /* 0x000fe4000bf06070 */
[----:B------:R-:W-:-:S07]  /*0e50*/  ULOP3.LUT UP1, UR4, UR7, 0x7, URZ, 0xc0, !UPT ;  /* 0x0000000707047892 */ /* 0x000fce000f82c0ff */
[----:B------:R-:W-:Y:S05]  /*0e60*/  BRA.U !UP0, `(.L_x_56) ;  /* 0x0000000108d07547 */ /* 0x000fea000b800000 */
[----:B------:R-:W0:Y:S01]  /*0e70*/  LDC.64 R34, c[0x0][0x380] ;  /* 0x0000e000ff227b82 */ /* 0x000e220000000a00 */
[----:B------:R-:W1:Y:S02]  /*0e80*/  LDCU UR8, c[0x0][0x38c] ;  /* 0x00007180ff0877ac */ /* 0x000e640008000800 */
[----:B-1----:R-:W-:-:S04]  /*0e90*/  VIADD R3, R0, UR8 ;  /* 0x0000000800037c36 */ /* 0x002fc80008000000 */
[----:B0-----:R-:W-:-:S05]  /*0ea0*/  IMAD.WIDE R34, R3, 0x4, R34 ;  /* 0x0000000403227825 */ /* 0x001fca00078e0222 */
[----:B------:R-:W2:Y:S04]  /*0eb0*/  LDG.E.CONSTANT R36, desc[UR10][R34.64] ;  /* 0x0000000a22247981 */ /* 0x000ea8000c1e9900 */
[----:B------:R-:W3:Y:S04]  /*0ec0*/  LDG.E.CONSTANT R26, desc[UR10][R34.64+0x4] ;  /* 0x0000040a221a7981 */ /* 0x000ee8000c1e9900 */
[----:B------:R-:W4:Y:S04]  /*0ed0*/  LDG.E.CONSTANT R4, desc[UR10][R34.64+0x8] ;  /* 0x0000080a22047981 */ /* 0x000f28000c1e9900 */
[----:B------:R-:W5:Y:S04]  /*0ee0*/  LDG.E.CONSTANT R33, desc[UR10][R34.64+0xc] ;  /* 0x00000c0a22217981 */ /* 0x000f68000c1e9900 */
[----:B------:R-:W5:Y:S04]  /*0ef0*/  LDG.E.CONSTANT R32, desc[UR10][R34.64+0x10] ;  /* 0x0000100a22207981 */ /* 0x000f68000c1e9900 */
[----:B------:R-:W5:Y:S04]  /*0f00*/  LDG.E.CONSTANT R2, desc[UR10][R34.64+0x14] ;  /* 0x0000140a22027981 */ /* 0x000f68000c1e9900 */
[----:B------:R-:W5:Y:S04]  /*0f10*/  LDG.E.CONSTANT R5, desc[UR10][R34.64+0x18] ;  /* 0x0000180a22057981 */ /* 0x000f68000c1e9900 */
[----:B------:R0:W5:Y:S01]  /*0f20*/  LDG.E.CONSTANT R3, desc[UR10][R34.64+0x1c] ;  /* 0x00001c0a22037981 */ /* 0x000162000c1e9900 */
[----:B------:R-:W-:-:S02]  /*0f30*/  VIADD R37, R0, 0x1 ;  /* 0x0000000100257836 */ /* 0x000fc40000000000 */
[C---:B------:R-:W-:Y:S02]  /*0f40*/  VIADD R10, R0.reuse, 0x2 ;  /* 0x00000002000a7836 */ /* 0x040fe40000000000 */
[----:B------:R-:W-:Y:S01]  /*0f50*/  I2F.F64.U32 R6, R37 ;  /* 0x0000002500067312 */ /* 0x000fe20000201800 */
[C---:B------:R-:W-:Y:S02]  /*0f60*/  VIADD R14, R0.reuse, 0x3 ;  /* 0x00000003000e7836 */ /* 0x040fe40000000000 */
[C---:B------:R-:W-:Y:S01]  /*0f70*/  VIADD R30, R0.reuse, 0x4 ;  /* 0x00000004001e7836 */ /* 0x040fe20000000000 */
[----:B0-----:R-:W-:-:S04]  /*0f80*/  IADD3 R34, PT, PT, R0, 0x5, RZ ;  /* 0x0000000500227810 */ /* 0x001fc80007ffe0ff */
[----:B------:R-:W-:Y:S08]  /*0f90*/  I2F.F64.U32 R10, R10 ;  /* 0x0000000a000a7312 */ /* 0x000ff00000201800 */
[----:B------:R-:W-:Y:S08]  /*0fa0*/  I2F.F64.U32 R14, R14 ;  /* 0x0000000e000e7312 */ /* 0x000ff00000201800 */
[----:B------:R-:W-:Y:S08]  /*0fb0*/  I2F.F64.U32 R30, R30 ;  /* 0x0000001e001e7312 */ /* 0x000ff00000201800 */
[----:B--2---:R-:W0:Y:S08]  /*0fc0*/  F2F.F64.F32 R12, R36 ;  /* 0x00000024000c7310 */ /* 0x004e300000201800 */
[----:B---3--:R-:W1:Y:S01]  /*0fd0*/  F2F.F64.F32 R26, R26 ;  /* 0x0000001a001a7310 */ /* 0x008e620000201800 */
[----:B0-----:R-:W-:-:S02]  /*0fe0*/  DFMA R6, R12, R6, R28 ;  /* 0x000000060c06722b */ /* 0x001fc4000000001c */
[----:B------:R-:W-:-:S05]  /*0ff0*/  DADD R28, R8, R12 ;  /* 0x00000000081c7229 */ /* 0x000fca000000000c */
[----:B------:R-:W-:Y:S01]  /*1000*/  I2F.F64.U32 R12, R34 ;  /* 0x00000022000c7312 */ /* 0x000fe20000201800 */
[----:B------:R-:W-:Y:S01]  /*1010*/  VIADD R8, R0, 0x6 ;  /* 0x0000000600087836 */ /* 0x000fe20000000000 */
[----:B-1----:R-:W-:Y:S02]  /*1020*/  DFMA R6, R26, R10, R6 ;  /* 0x0000000a1a06722b */ /* 0x002fe40000000006 */
[----:B------:R-:W-:-:S04]  /*1030*/  DADD R28, R28, R26 ;  /* 0x000000001c1c7229 */ /* 0x000fc8000000001a */
[----:B----4-:R-:W0:Y:S01]  /*1040*/  F2F.F64.F32 R10, R4 ;  /* 0x00000004000a7310 */ /* 0x010e220000201800 */
[C---:B------:R-:W-:Y:S02]  /*1050*/  VIADD R26, R0.reuse, 0x7 ;  /* 0x00000007001a7836 */ /* 0x040fe40000000000 */
[----:B------:R-:W-:-:S05]  /*1060*/  VIADD R0, R0, 0x8 ;  /* 0x0000000800007836 */ /* 0x000fca0000000000 */
[----:B-----5:R-:W1:Y:S01]  /*1070*/  F2F.F64.F32 R34, R33 ;  /* 0x0000002100227310 */ /* 0x020e620000201800 */
[----:B0-----:R-:W-:-:S07]  /*1080*/  DFMA R6, R10, R14, R6 ;  /* 0x0000000e0a06722b */ /* 0x001fce0000000006 */
[----:B------:R-:W-:Y:S01]  /*1090*/  I2F.F64.U32 R8, R8 ;  /* 0x0000000800087312 */ /* 0x000fe20000201800 */
[----:B------:R-:W-:Y:S02]  /*10a0*/  DADD R28, R28, R10 ;  /* 0x000000001c1c7229 */ /* 0x000fe4000000000a */
[----:B-1----:R-:W-:-:S05]  /*10b0*/  DFMA R6, R34, R30, R6 ;  /* 0x0000001e2206722b */ /* 0x002fca0000000006 */
[----:B------:R-:W0:Y:S01]  /*10c0*/  F2F.F64.F32 R10, R32 ;  /* 0x00000020000a7310 */ /* 0x000e220000201800 */
[----:B------:R-:W-:-:S07]  /*10d0*/  DADD R34, R28, R34 ;  /* 0x000000001c227229 */ /* 0x000fce0000000022 */
[----:B------:R-:W1:Y:S01]  /*10e0*/  F2F.F64.F32 R14, R2 ;  /* 0x00000002000e7310 */ /* 0x000e620000201800 */
[----:B0-----:R-:W-:-:S07]  /*10f0*/  DFMA R6, R10, R12, R6 ;  /* 0x0000000c0a06722b */ /* 0x001fce0000000006 */
[----:B------:R-:W-:Y:S01]  /*1100*/  I2F.F64.U32 R26, R26 ;  /* 0x0000001a001a7312 */ /* 0x000fe20000201800 */
[----:B------:R-:W-:Y:S02]  /*1110*/  DADD R34, R34, R10 ;  /* 0x0000000022227229 */ /* 0x000fe4000000000a */
[----:B-1----:R-:W-:-:S05]  /*1120*/  DFMA R6, R14, R8, R6 ;  /* 0x000000080e06722b */ /* 0x002fca0000000006 */
[----:B------:R-:W0:Y:S01]  /*1130*/  F2F.F64.F32 R4, R5 ;  /* 0x0000000500047310 */ /* 0x000e220000201800 */
[----:B------:R-:W-:-:S07]  /*1140*/  DADD R34, R34, R14 ;  /* 0x0000000022227229 */ /* 0x000fce000000000e */
[----:B------:R-:W-:Y:S01]  /*1150*/  I2F.F64.U32 R28, R0 ;  /* 0x00000000001c7312 */ /* 0x000fe20000201800 */
[----:B0-----:R-:W-:-:S07]  /*1160*/  DFMA R6, R4, R26, R6 ;  /* 0x0000001a0406722b */ /* 0x001fce0000000006 */
[----:B------:R-:W0:Y:S01]  /*1170*/  F2F.F64.F32 R8, R3 ;  /* 0x0000000300087310 */ /* 0x000e220000201800 */
[----:B------:R-:W-:Y:S02]  /*1180*/  DADD R34, R34, R4 ;  /* 0x0000000022227229 */ /* 0x000fe40000000004 */
[----:B0-----:R-:W-:-:S06]  /*1190*/  DFMA R28, R8, R28, R6 ;  /* 0x0000001c081c722b */ /* 0x001fcc0000000006 */
[----:B------:R-:W-:-:S11]  /*11a0*/  DADD R8, R34, R8 ;  /* 0x0000000022087229 */ /* 0x000fd60000000008 */
.L_x_56:
        /* <DEDUP_REMOVED lines=11> */
[----:B------:R4:W5:Y:S01]  /*1260*/  LDG.E.CONSTANT R10, desc[UR10][R26.64+0xc] ;  /* 0x00000c0a1a0a7981 */ /* 0x000962000c1e9900 */
[C---:B------:R-:W-:Y:S01]  /*1270*/  VIADD R32, R0.reuse, 0x1 ;  /* 0x0000000100207836 */ /* 0x040fe20000000000 */
[C---:B------:R-:W-:Y:S01]  /*1280*/  IADD3 R34, PT, PT, R0.reuse, 0x2, RZ ;  /* 0x0000000200227810 */ /* 0x040fe20007ffe0ff */
[----:B------:R-:W-:-:S02]  /*1290*/  VIADD R4, R0, 0x3 ;  /* 0x0000000300047836 */ /* 0x000fc40000000000 */
[----:B------:R-:W-:Y:S01]  /*12a0*/  I2F.F64.U32 R14, R32 ;  /* 0x00000020000e7312 */ /* 0x000fe20000201800 */
[----:B------:R-:W-:-:S07]  /*12b0*/  VIADD R0, R0, 0x4 ;  /* 0x0000000400007836 */ /* 0x000fce0000000000 */
[----:B------:R-:W-:Y:S08]  /*12c0*/  I2F.F64.U32 R12, R34 ;  /* 0x00000022000c7312 */ /* 0x000ff00000201800 */
[----:B------:R-:W-:Y:S08]  /*12d0*/  I2F.F64.U32 R4, R4 ;  /* 0x0000000400047312 */ /* 0x000ff00000201800 */
[----:B------:R-:W-:Y:S08]  /*12e0*/  I2F.F64.U32 R2, R0 ;  /* 0x0000000000027312 */ /* 0x000ff00000201800 */
[----:B--2---:R-:W0:Y:S08]  /*12f0*/  F2F.F64.F32 R30, R30 ;  /* 0x0000001e001e7310 */ /* 0x004e300000201800 */
[----:B---3--:R-:W1:Y:S01]  /*1300*/  F2F.F64.F32 R6, R33 ;  /* 0x0000002100067310 */ /* 0x008e620000201800 */
[----:B0-----:R-:W-:-:S07]  /*1310*/  DFMA R14, R30, R14, R28 ;  /* 0x0000000e1e0e722b */ /* 0x001fce000000001c */
[----:B----4-:R-:W0:Y:S01]  /*1320*/  F2F.F64.F32 R26, R11 ;  /* 0x0000000b001a7310 */ /* 0x010e220000201800 */
[----:B------:R-:W-:Y:S02]  /*1330*/  DADD R8, R8, R30 ;  /* 0x0000000008087229 */ /* 0x000fe4000000001e */
[----:B-1----:R-:W-:-:S06]  /*1340*/  DFMA R12, R6, R12, R14 ;  /* 0x0000000c060c722b */ /* 0x002fcc000000000e */
[----:B------:R-:W-:Y:S01]  /*1350*/  DADD R8, R8, R6 ;  /* 0x0000000008087229 */ /* 0x000fe20000000006 */
[----:B-----5:R-:W1:Y:S01]  /*1360*/  F2F.F64.F32 R6, R10 ;  /* 0x0000000a00067310 */ /* 0x020e620000201800 */
[----:B0-----:R-:W-:-:S06]  /*1370*/  DFMA R4, R26, R4, R12 ;  /* 0x000000041a04722b */ /* 0x001fcc000000000c */
[----:B------:R-:W-:Y:S02]  /*1380*/  DADD R8, R8, R26 ;  /* 0x0000000008087229 */ /* 0x000fe4000000001a */
[----:B-1----:R-:W-:-:S06]  /*1390*/  DFMA R28, R6, R2, R4 ;  /* 0x00000002061c722b */ /* 0x002fcc0000000004 */
[----:B------:R-:W-:-:S11]  /*13a0*/  DADD R8, R8, R6 ;  /* 0x0000000008087229 */ /* 0x000fd60000000006 */
.L_x_57:
[----:B------:R-:W-:Y:S05]  /*13b0*/  BRA.U !UP1, `(.L_x_53) ;  /* 0x00000001093c7547 */ /* 0x000fea000b800000 */
[----:B------:R-:W0:Y:S01]  /*13c0*/  LDC.64 R10, c[0x0][0x380] ;  /* 0x0000e000ff0a7b82 */ /* 0x000e220000000a00 */
[----:B------:R-:W1:Y:S01]  /*13d0*/  LDCU UR4, c[0x0][0x38c] ;  /* 0x00007180ff0477ac */ /* 0x000e620008000800 */
[----:B------:R-:W-:Y:S01]  /*13e0*/  UIADD3 UR7, UPT, UPT, -UR7, URZ, URZ ;  /* 0x000000ff07077290 */ /* 0x000fe2000fffe1ff */
[----:B-1----:R-:W-:-:S11]  /*13f0*/  VIADD R13, R0, UR4 ;  /* 0x00000004000d7c36 */ /* 0x002fd60008000000 */
.L_x_58:
[----:B0-----:R-:W-:-:S06]  /*1400*/  IMAD.WIDE R2, R13, 0x4, R10 ;  /* 0x000000040d027825 */ /* 0x001fcc00078e020a */
[----:B------:R-:W2:Y:S01]  /*1410*/  LDG.E.CONSTANT R2, desc[UR10][R2.64] ;  /* 0x0000000a02027981 */ /* 0x000ea2000c1e9900 */
[----:B------:R-:W-:Y:S01]  /*1420*/  VIADD R0, R0, 0x1 ;  /* 0x0000000100007836 */ /* 0x000fe20000000000 */
[----:B------:R-:W-:Y:S01]  /*1430*/  UIADD3 UR7, UPT, UPT, UR7, 0x1, URZ ;  /* 0x0000000107077890 */ /* 0x000fe2000fffe0ff */
[----:B------:R-:W-:Y:S02]  /*1440*/  VIADD R13, R13, 0x1 ;  /* 0x000000010d0d7836 */ /* 0x000fe40000000000 */
[----:B------:R-:W-:Y:S01]  /*1450*/  I2F.F64.U32 R6, R0 ;  /* 0x0000000000067312 */ /* 0x000fe20000201800 */
[----:B------:R-:W-:-:S07]  /*1460*/  UISETP.NE.AND UP0, UPT, UR7, URZ, UPT ;  /* 0x000000ff0700728c */ /* 0x000fce000bf05270 */
[----:B--2---:R-:W0:Y:S02]  /*1470*/  F2F.F64.F32 R4, R2 ;  /* 0x0000000200047310 */ /* 0x004e240000201800 */
[C---:B0-----:R-:W-:Y:S02]  /*1480*/  DFMA R28, R4.reuse, R6, R28 ;  /* 0x00000006041c722b */ /* 0x041fe4000000001c */
[----:B------:R-:W-:Y:S01]  /*1490*/  DADD R8, R4, R8 ;  /* 0x0000000004087229 */ /* 0x000fe20000000008 */
[----:B------:R-:W-:Y:S10]  /*14a0*/  BRA.U UP0, `(.L_x_58) ;  /* 0xfffffffd00d47547 */ /* 0x000ff4000b83ffff */
.L_x_53:
[----:B------:R-:W0:Y:S01]  /*14b0*/  LDCU UR7, c[0x0][0x388] ;  /* 0x00007100ff0777ac */ /* 0x000e220008000800 */
[----:B------:R-:W-:Y:S01]  /*14c0*/  CS2R R4, SRZ ;  /* 0x0000000000047805 */ /* 0x000fe2000001ff00 */
[----:B0-----:R-:W-:-:S04]  /*14d0*/  UIADD3 UR4, UPT, UPT, -UR5, 0x1, UR7 ;  /* 0x0000000105047890 */ /* 0x001fc8000fffe107 */
[----:B------:R-:W-:-:S09]  /*14e0*/  ULOP3.LUT UP0, UR4, UR4, 0x3, URZ, 0xc0, !UPT ;  /* 0x0000000304047892 */ /* 0x000fd2000f80c0ff */
[----:B------:R-:W-:Y:S05]  /*14f0*/  BRA.U !UP0, `(.L_x_59) ;  /* 0x0000000108fc7547 */ /* 0x000fea000b800000 */
[----:B------:R-:W-:Y:S01]  /*1500*/  UIMAD UR7, UR15, UR7, UR5 ;  /* 0x000000070f0772a4 */ /* 0x000fe2000f8e0205 */
[----:B------:R-:W-:Y:S02]  /*1510*/  MOV R15, UR6 ;  /* 0x00000006000f7c02 */ /* 0x000fe40008000f00 */
[----:B------:R-:W-:Y:S01]  /*1520*/  CS2R R4, SRZ ;  /* 0x0000000000047805 */ /* 0x000fe2000001ff00 */
[----:B------:R-:W-:Y:S02]  /*1530*/  UIMAD.WIDE.U32 UR12, UR9, 0x4, URZ ;  /* 0x00000004090c78a5 */ /* 0x000fe4000f8e00ff */
[----:B------:R-:W-:Y:S02]  /*1540*/  UIADD3 UR7, UPT, UPT, UR7, -0x1, URZ ;  /* 0xffffffff07077890 */ /* 0x000fe4000fffe0ff */
[----:B------:R-:W-:-:S04]  /*1550*/  UIADD3 UR4, UPT, UPT, -UR4, URZ, URZ ;  /* 0x000000ff04047290 */ /* 0x000fc8000fffe1ff */
[----:B------:R-:W-:Y:S01]  /*1560*/  IMAD.U32 R14, RZ, RZ, UR7 ;  /* 0x00000007ff0e7e24 */ /* 0x000fe2000f8e00ff */
[----:B------:R-:W-:-:S07]  /*1570*/  UMOV UR7, UR5 ;  /* 0x0000000500077c82 */ /* 0x000fce0008000000 */
.L_x_62:
[----:B------:R-:W0:Y:S02]  /*1580*/  LDC.64 R2, c[0x0][0x380] ;  /* 0x0000e000ff027b82 */ /* 0x000e240000000a00 */
[----:B0-----:R-:W-:-:S06]  /*1590*/  IMAD.WIDE R2, R15, 0x4, R2 ;  /* 0x000000040f027825 */ /* 0x001fcc00078e0202 */
[----:B------:R-:W2:Y:S01]  /*15a0*/  LDG.E.CONSTANT R2, desc[UR10][R2.64] ;  /* 0x0000000a02027981 */ /* 0x000ea2000c1e9900 */
[----:B------:R-:W-:Y:S01]  /*15b0*/  UMOV UR6, UR7 ;  /* 0x0000000700067c82 */ /* 0x000fe20008000000 */
[----:B------:R-:W-:Y:S01]  /*15c0*/  IMAD.MOV.U32 R0, RZ, RZ, 0x7fffffff ;  /* 0x7fffffffff007424 */ /* 0x000fe200078e00ff */
[C---:B--2---:R-:W-:Y:S01]  /*15d0*/  FSETP.NEU.AND P0, PT, R2.reuse, RZ, PT ;  /* 0x000000ff0200720b */ /* 0x044fe20003f0d000 */
[----:B------:R-:W0:Y:S03]  /*15e0*/  F2F.F64.F32 R10, R2 ;  /* 0x00000002000a7310 */ /* 0x000e260000201800 */
[----:B------:R-:W-:Y:S01]  /*15f0*/  FSETP.NAN.OR P0, PT, |R2|, |R2|, !P0 ;  /* 0x400000020200720b */ /* 0x000fe20004708600 */
[----:B0-----:R-:W-:-:S12]  /*1600*/  DFMA R12, R24, R10, R28 ;  /* 0x0000000a180c722b */ /* 0x001fd8000000001c */
[----:B------:R-:W-:Y:S05]  /*1610*/  @P0 BRA `(.L_x_60) ;  /* 0x0000000000540947 */ /* 0x000fea0003800000 */
[----:B------:R-:W0:Y:S01]  /*1620*/  MUFU.RCP64H R3, R11 ;  /* 0x0000000b00037308 */ /* 0x000e220000001800 */
[----:B------:R-:W-:Y:S01]  /*1630*/  IMAD.MOV.U32 R2, RZ, RZ, 0x1 ;  /* 0x00000001ff027424 */ /* 0x000fe200078e00ff */
[----:B------:R-:W-:-:S05]  /*1640*/  FSETP.GEU.AND P1, PT, |R5|, 6.5827683646048100446e-37, PT ;  /* 0x036000000500780b */ /* 0x000fca0003f2e200 */
        /* <DEDUP_REMOVED lines=12> */
[----:B------:R-:W-:Y:S01]  /*1710*/  MOV R0, 0x1740 ;  /* 0x0000174000007802 */ /* 0x000fe20000000f00 */
[----:B------:R-:W-:-:S07]  /*1720*/  IMAD.MOV.U32 R3, RZ, RZ, R11 ;  /* 0x000000ffff037224 */ /* 0x000fce00078e000b */
[----:B------:R-:W-:Y:S05]  /*1730*/  CALL.REL.NOINC `($__internal_3_$__cuda_sm20_div_rn_f64_full) ;  /* 0x00000010002c7944 */ /* 0x000fea0003c00000 */
.L_x_61:
[----:B------:R-:W-:-:S08]  /*1740*/  DADD R2, -R2, 1 ;  /* 0x3ff0000002027429 */ /* 0x000fd00000000100 */
[----:B------:R-:W-:-:S06]  /*1750*/  DMUL R2, R2, 100 ;  /* 0x4059000002027828 */ /* 0x000fcc0000000000 */
[----:B------:R0:W1:Y:S05]  /*1760*/  F2F.F32.F64 R0, R2 ;  /* 0x0000000200007310 */ /* 0x00006a0000301000 */
.L_x_60:
[----:B------:R-:W2:Y:S01]  /*1770*/  LDC.64 R26, c[0x0][0x380] ;  /* 0x0000e000ff1a7b82 */ /* 0x000ea20000000a00 */
[----:B------:R-:W-:-:S07]  /*1780*/  DADD R8, R10, R8 ;  /* 0x000000000a087229 */ /* 0x000fce0000000008 */
[----:B------:R-:W3:Y:S01]  /*1790*/  LDC.64 R6, c[0x0][0x3a0] ;  /* 0x0000e800ff067b82 */ /* 0x000ee20000000a00 */
[----:B--2---:R-:W-:-:S04]  /*17a0*/  IADD3 R26, P0, PT, R26, -UR12, RZ ;  /* 0x8000000c1a1a7c10 */ /* 0x004fc8000ff1e0ff */
[----:B------:R-:W-:-:S03]  /*17b0*/  IADD3.X R27, PT, PT, R27, ~UR13, RZ, P0, !PT ;  /* 0x8000000d1b1b7c10 */ /* 0x000fc600087fe4ff */
[----:B------:R-:W-:-:S06]  /*17c0*/  IMAD.WIDE R26, R15, 0x4, R26 ;  /* 0x000000040f1a7825 */ /* 0x000fcc00078e021a */
[----:B------:R-:W2:Y:S01]  /*17d0*/  LDG.E.CONSTANT R26, desc[UR10][R26.64+0x4] ;  /* 0x0000040a1a1a7981 */ /* 0x000ea2000c1e9900 */
[----:B0-----:R-:W-:Y:S01]  /*17e0*/  DMUL R2, R20, R8 ;  /* 0x0000000814027228 */ /* 0x001fe20000000000 */
[C---:B---3--:R-:W-:Y:S01]  /*17f0*/  IMAD.WIDE R6, R14.reuse, 0x4, R6 ;  /* 0x000000040e067825 */ /* 0x048fe200078e0206 */
[----:B------:R-:W-:Y:S01]  /*1800*/  UIADD3 UR4, UPT, UPT, UR4, 0x1, URZ ;  /* 0x0000000104047890 */ /* 0x000fe2000fffe0ff */
[----:B------:R-:W-:Y:S01]  /*1810*/  DADD R28, R12, -R8 ;  /* 0x000000000c1c7229 */ /* 0x000fe20000000808 */
[----:B------:R-:W-:Y:S01]  /*1820*/  IADD3 R15, PT, PT, R15, 0x1, RZ ;  /* 0x000000010f0f7810 */ /* 0x000fe20007ffe0ff */
[----:B------:R-:W-:Y:S01]  /*1830*/  VIADD R14, R14, 0x1 ;  /* 0x000000010e0e7836 */ /* 0x000fe20000000000 */
[----:B-1----:R0:W-:Y:S01]  /*1840*/  STG.E desc[UR10][R6.64], R0 ;  /* 0x0000000006007986 */ /* 0x0021e2000c10190a */
[----:B------:R-:W-:Y:S01]  /*1850*/  UISETP.NE.AND UP0, UPT, UR4, URZ, UPT ;  /* 0x000000ff0400728c */ /* 0x000fe2000bf05270 */
[----:B------:R-:W-:Y:S01]  /*1860*/  DFMA R2, R24, R12, -R2 ;  /* 0x0000000c1802722b */ /* 0x000fe20000000802 */
[----:B------:R-:W-:-:S07]  /*1870*/  UIADD3 UR7, UPT, UPT, UR6, 0x1, URZ ;  /* 0x0000000106077890 */ /* 0x000fce000fffe0ff */
[----:B------:R-:W-:-:S08]  /*1880*/  DMUL R2, R18, R2 ;  /* 0x0000000212027228 */ /* 0x000fd00000000000 */
[----:B------:R-:W-:-:S08]  /*1890*/  DFMA R4, -R20, R2, R8 ;  /* 0x000000021404722b */ /* 0x000fd00000000108 */
[----:B------:R-:W-:-:S08]  /*18a0*/  DMUL R4, R4, R16 ;  /* 0x0000001004047228 */ /* 0x000fd00000000000 */
[----:B------:R-:W-:Y:S01]  /*18b0*/  DFMA R4, R22, R2, R4 ;  /* 0x000000021604722b */ /* 0x000fe20000000004 */
[----:B--2---:R-:W1:Y:S02]  /*18c0*/  F2F.F64.F32 R10, R26 ;  /* 0x0000001a000a7310 */ /* 0x004e640000201800 */
[----:B-1----:R-:W-:Y:S01]  /*18d0*/  DADD R8, R8, -R10 ;  /* 0x0000000008087229 */ /* 0x002fe2000000080a */
[----:B0-----:R-:W-:Y:S10]  /*18e0*/  BRA.U UP0, `(.L_x_62) ;  /* 0xfffffffd00247547 */ /* 0x001ff4000b83ffff */
.L_x_59:
[----:B------:R-:W0:Y:S02]  /*18f0*/  LDCU UR8, c[0x0][0x388] ;  /* 0x00007100ff0877ac */ /* 0x000e240008000800 */
[----:B0-----:R-:W-:-:S04]  /*1900*/  UIADD3 UR14, UPT, UPT, -UR5, UR8, URZ ;  /* 0x00000008050e7290 */ /* 0x001fc8000fffe1ff */
[----:B------:R-:W-:-:S06]  /*1910*/  UISETP.GE.U32.AND UP0, UPT, UR14, 0x3, UPT ;  /* 0x000000030e00788c */ /* 0x000fcc000bf06070 */
[----:B------:R-:W-:-:S13]  /*1920*/  PLOP3.LUT P0, PT, PT, PT, UP0, 0x80, 0x8 ;  /* 0x000000000008781c */ /* 0x000fda0003f0f008 */
[----:B------:R-:W-:Y:S05]  /*1930*/  @!P0 EXIT ;  /* 0x000000000000894d */ /* 0x000fea0003800000 */
[----:B------:R-:W0:Y:S01]  /*1940*/  S2UR UR4, SR_CTAID.Y ;  /* 0x00000000000479c3 */ /* 0x000e220000002600 */
[----:B------:R-:W1:Y:S01]  /*1950*/  LDCU.64 UR14, c[0x0][0x380] ;  /* 0x00007000ff0e77ac */ /* 0x000e620008000a00 */
[----:B------:R-:W2:Y:S01]  /*1960*/  LDCU.64 UR18, c[0x0][0x3a0] ;  /* 0x00007400ff1277ac */ /* 0x000ea20008000a00 */
[----:B------:R-:W-:Y:S02]  /*1970*/  UIADD3 UR5, UPT, UPT, UR6, -UR8, URZ ;  /* 0x8000000806057290 */ /* 0x000fe4000fffe0ff */
[----:B------:R-:W-:Y:S02]  /*1980*/  UIMAD.WIDE.U32 UR12, UR9, 0x4, URZ ;  /* 0x00000004090c78a5 */ /* 0x000fe4000f8e00ff */
[----:B012---:R-:W-:-:S12]  /*1990*/  UIMAD UR4, UR4, UR8, UR6 ;  /* 0x00000008040472a4 */ /* 0x007fd8000f8e0206 */
.L_x_71:
[----:B------:R-:W-:-:S06]  /*19a0*/  UIMAD.WIDE UR8, UR6, 0x4, UR14 ;  /* 0x00000004060878a5 */ /* 0x000fcc000f8e020e */
[----:B------:R-:W-:Y:S02]  /*19b0*/  IMAD.U32 R6, RZ, RZ, UR8 ;  /* 0x00000008ff067e24 */ /* 0x000fe4000f8e00ff */
[----:B------:R-:W-:-:S05]  /*19c0*/  IMAD.U32 R7, RZ, RZ, UR9 ;  /* 0x00000009ff077e24 */ /* 0x000fca000f8e00ff */
[----:B------:R-:W2:Y:S01]  /*19d0*/  LDG.E.CONSTANT R6, desc[UR10][R6.64] ;  /* 0x0000000a06067981 */ /* 0x000ea2000c1e9900 */
        /* <DEDUP_REMOVED lines=22> */
[----:B------:R-:W-:-:S07]  /*1b40*/  MOV R0, 0x1b60 ;  /* 0x00001b6000007802 */ /* 0x000fce0000000f00 */
[----:B------:R-:W-:Y:S05]  /*1b50*/  CALL.REL.NOINC `($__internal_3_$__cuda_sm20_div_rn_f64_full) ;  /* 0x0000000c00247944 */ /* 0x000fea0003c00000 */
.L_x_64:
[----:B------:R-:W-:-:S08]  /*1b60*/  DADD R2, -R2, 1 ;  /* 0x3ff0000002027429 */ /* 0x000fd00000000100 */
[----:B------:R-:W-:-:S10]  /*1b70*/  DMUL R2, R2, 100 ;  /* 0x4059000002027828 */ /* 0x000fd40000000000 */
[----:B------:R0:W1:Y:S02]  /*1b80*/  F2F.F32.F64 R3, R2 ;  /* 0x0000000200037310 */ /* 0x0000640000301000 */
.L_x_63:
[----:B------:R-:W-:-:S04]  /*1b90*/  UIMAD.WIDE UR16, UR6, 0x4, UR14 ;  /* 0x00000004061078a5 */ /* 0x000fc8000f8e020e */
[----:B------:R-:W-:-:S04]  /*1ba0*/  UIADD3 UR7, UP0, UPT, -UR12, UR16, URZ ;  /* 0x000000100c077290 */ /* 0x000fc8000ff1e1ff */
[----:B------:R-:W-:Y:S01]  /*1bb0*/  UIADD3.X UR8, UPT, UPT, ~UR13, UR17, URZ, UP0, !UPT ;  /* 0x000000110d087290 */ /* 0x000fe200087fe5ff */
[----:B------:R-:W-:Y:S02]  /*1bc0*/  IMAD.U32 R28, RZ, RZ, UR16 ;  /* 0x00000010ff1c7e24 */ /* 0x000fe4000f8e00ff */
[----:B------:R-:W-:Y:S02]  /*1bd0*/  IMAD.U32 R29, RZ, RZ, UR17 ;  /* 0x00000011ff1d7e24 */ /* 0x000fe4000f8e00ff */
[----:B------:R-:W-:Y:S02]  /*1be0*/  IMAD.U32 R14, RZ, RZ, UR7 ;  /* 0x00000007ff0e7e24 */ /* 0x000fe4000f8e00ff */
[----:B------:R-:W-:Y:S01]  /*1bf0*/  IMAD.U32 R15, RZ, RZ, UR8 ;  /* 0x00000008ff0f7e24 */ /* 0x000fe2000f8e00ff */
[----:B------:R2:W3:Y:S04]  /*1c00*/  LDG.E.CONSTANT R0, desc[UR10][R28.64+0x4] ;  /* 0x0000040a1c007981 */ /* 0x0004e8000c1e9900 */
[----:B------:R-:W4:Y:S01]  /*1c10*/  LDG.E.CONSTANT R26, desc[UR10][R14.64+0x4] ;  /* 0x0000040a0e1a7981 */ /* 0x000f22000c1e9900 */
[----:B------:R-:W-:-:S08]  /*1c20*/  DADD R8, R10, R8 ;  /* 0x000000000a087229 */ /* 0x000fd00000000008 */
[----:B------:R-:W-:Y:S01]  /*1c30*/  DMUL R4, R20, R8 ;  /* 0x0000000814047228 */ /* 0x000fe20000000000 */
[----:B------:R-:W-:-:S07]  /*1c40*/  UIMAD.WIDE UR8, UR4, 0x4, UR18 ;  /* 0x00000004040878a5 */ /* 0x000fce000f8e0212 */
[----:B------:R-:W-:Y:S01]  /*1c50*/  DFMA R4, R24, R12, -R4 ;  /* 0x0000000c1804722b */ /* 0x000fe20000000804 */
[----:B------:R-:W-:Y:S01]  /*1c60*/  MOV R30, UR8 ;  /* 0x00000008001e7c02 */ /* 0x000fe20008000f00 */
[----:B------:R-:W-:-:S06]  /*1c70*/  IMAD.U32 R31, RZ, RZ, UR9 ;  /* 0x00000009ff1f7e24 */ /* 0x000fcc000f8e00ff */
[----:B------:R-:W-:Y:S01]  /*1c80*/  DMUL R4, R18, R4 ;  /* 0x0000000412047228 */ /* 0x000fe20000000000 */
[----:B-1----:R1:W-:Y:S07]  /*1c90*/  STG.E desc[UR10][R30.64], R3 ;  /* 0x000000031e007986 */ /* 0x0023ee000c10190a */
[--C-:B------:R-:W-:Y:S02]  /*1ca0*/  DFMA R6, -R20, R4, R8.reuse ;  /* 0x000000041406722b */ /* 0x100fe40000000108 */
[----:B--2---:R-:W-:-:S06]  /*1cb0*/  DADD R28, R12, -R8 ;  /* 0x000000000c1c7229 */ /* 0x004fcc0000000808 */
[----:B------:R-:W-:Y:S01]  /*1cc0*/  DMUL R6, R6, R16 ;  /* 0x0000001006067228 */ /* 0x000fe20000000000 */
[----:B0-----:R-:W-:-:S07]  /*1cd0*/  IMAD.MOV.U32 R2, RZ, RZ, 0x7fffffff ;  /* 0x7fffffffff027424 */ /* 0x001fce00078e00ff */
[----:B------:R-:W-:Y:S01]  /*1ce0*/  DFMA R4, R22, R4, R6 ;  /* 0x000000041604722b */ /* 0x000fe20000000006 */
[C---:B---3--:R-:W-:Y:S01]  /*1cf0*/  FSETP.NEU.AND P0, PT, R0.reuse, RZ, PT ;  /* 0x000000ff0000720b */ /* 0x048fe20003f0d000 */
[----:B------:R-:W-:Y:S03]  /*1d00*/  F2F.F64.F32 R10, R0 ;  /* 0x00000000000a7310 */ /* 0x000fe60000201800 */
[----:B------:R-:W-:-:S05]  /*1d10*/  FSETP.NAN.OR P0, PT, |R0|, |R0|, !P0 ;  /* 0x400000000000720b */ /* 0x000fca0004708600 */
[----:B----4-:R-:W0:Y:S02]  /*1d20*/  F2F.F64.F32 R26, R26 ;  /* 0x0000001a001a7310 */ /* 0x010e240000201800 */
[----:B0-----:R-:W-:Y:S02]  /*1d30*/  DADD R12, R8, -R26 ;  /* 0x00000000080c7229 */ /* 0x001fe4000000081a */
[----:B------:R-:W-:-:S04]  /*1d40*/  DFMA R8, R24, R10, R28 ;  /* 0x0000000a1808722b */ /* 0x000fc8000000001c */
[----:B-1----:R-:W-:Y:S07]  /*1d50*/  @P0 BRA `(.L_x_65) ;  /* 0x0000000000540947 */ /* 0x002fee0003800000 */
        /* <DEDUP_REMOVED lines=18> */
.L_x_66:
[----:B------:R-:W-:-:S08]  /*1e80*/  DADD R2, -R2, 1 ;  /* 0x3ff0000002027429 */ /* 0x000fd00000000100 */
[----:B------:R-:W-:-:S10]  /*1e90*/  DMUL R2, R2, 100 ;  /* 0x4059000002027828 */ /* 0x000fd40000000000 */
[----:B------:R0:W1:Y:S02]  /*1ea0*/  F2F.F32.F64 R2, R2 ;  /* 0x0000000200027310 */ /* 0x0000640000301000 */
.L_x_65:
[----:B------:R-:W-:Y:S01]  /*1eb0*/  UIMAD.WIDE UR16, UR6, 0x4, UR14 ;  /* 0x00000004061078a5 */ /* 0x000fe2000f8e020e */
[----:B------:R-:W2:Y:S05]  /*1ec0*/  LDG.E.CONSTANT R26, desc[UR10][R14.64+0x8] ;  /* 0x0000080a0e1a7981 */ /* 0x000eaa000c1e9900 */
[----:B------:R-:W-:Y:S01]  /*1ed0*/  MOV R28, UR16 ;  /* 0x00000010001c7c02 */ /* 0x000fe20008000f00 */
[----:B------:R-:W-:-:S05]  /*1ee0*/  IMAD.U32 R29, RZ, RZ, UR17 ;  /* 0x00000011ff1d7e24 */ /* 0x000fca000f8e00ff */
[----:B------:R-:W3:Y:S01]  /*1ef0*/  LDG.E.CONSTANT R0, desc[UR10][R28.64+0x8] ;  /* 0x0000080a1c007981 */ /* 0x000ee2000c1e9900 */
[----:B------:R-:W-:Y:S01]  /*1f00*/  DADD R12, R12, R10 ;  /* 0x000000000c0c7229 */ /* 0x000fe2000000000a */
[----:B------:R-:W-:Y:S02]  /*1f10*/  IMAD.U32 R30, RZ, RZ, UR8 ;  /* 0x00000008ff1e7e24 */ /* 0x000fe4000f8e00ff */
[----:B------:R-:W-:Y:S02]  /*1f20*/  IMAD.U32 R31, RZ, RZ, UR9 ;  /* 0x00000009ff1f7e24 */ /* 0x000fe4000f8e00ff */
[----:B0-----:R-:W-:-:S03]  /*1f30*/  IMAD.MOV.U32 R3, RZ, RZ, 0x7fffffff ;  /* 0x7fffffffff037424 */ /* 0x001fc600078e00ff */
[----:B------:R-:W-:Y:S01]  /*1f40*/  DMUL R4, R20, R12 ;  /* 0x0000000c14047228 */ /* 0x000fe20000000000 */
[----:B-1----:R0:W-:Y:S07]  /*1f50*/  STG.E desc[UR10][R30.64+0x4], R2 ;  /* 0x000004021e007986 */ /* 0x0021ee000c10190a */
[----:B------:R-:W-:Y:S02]  /*1f60*/  DFMA R4, R24, R8, -R4 ;  /* 0x000000081804722b */ /* 0x000fe40000000804 */
[----:B------:R-:W-:-:S06]  /*1f70*/  DADD R8, R8, -R12 ;  /* 0x0000000008087229 */ /* 0x000fcc000000080c */
[----:B------:R-:W-:-:S08]  /*1f80*/  DMUL R4, R18, R4 ;  /* 0x0000000412047228 */ /* 0x000fd00000000000 */
[----:B------:R-:W-:-:S08]  /*1f90*/  DFMA R6, -R20, R4, R12 ;  /* 0x000000041406722b */ /* 0x000fd0000000010c */
[----:B------:R-:W-:-:S08]  /*1fa0*/  DMUL R6, R6, R16 ;  /* 0x0000001006067228 */ /* 0x000fd00000000000 */
[----:B------:R-:W-:Y:S01]  /*1fb0*/  DFMA R4, R22, R4, R6 ;  /* 0x000000041604722b */ /* 0x000fe20000000006 */
[----:B--2---:R-:W1:Y:S01]  /*1fc0*/  F2F.F64.F32 R26, R26 ;  /* 0x0000001a001a7310 */ /* 0x004e620000201800 */
[----:B---3--:R-:W-:-:S07]  /*1fd0*/  FSETP.NEU.AND P0, PT, R0, RZ, PT ;  /* 0x000000ff0000720b */ /* 0x008fce0003f0d000 */
[----:B------:R-:W2:Y:S01]  /*1fe0*/  F2F.F64.F32 R10, R0 ;  /* 0x00000000000a7310 */ /* 0x000ea20000201800 */
[----:B------:R-:W-:Y:S01]  /*1ff0*/  FSETP.NAN.OR P0, PT, |R0|, |R0|, !P0 ;  /* 0x400000000000720b */ /* 0x000fe20004708600 */
[----:B-1----:R-:W-:Y:S02]  /*2000*/  DADD R12, R12, -R26 ;  /* 0x000000000c0c7229 */ /* 0x002fe4000000081a */
[----:B--2---:R-:W-:-:S10]  /*2010*/  DFMA R8, R24, R10, R8 ;  /* 0x0000000a1808722b */ /* 0x004fd40000000008 */
[----:B0-----:R-:W-:Y:S05]  /*2020*/  @P0 BRA `(.L_x_67) ;  /* 0x0000000000540947 */ /* 0x001fea0003800000 */
        /* <DEDUP_REMOVED lines=18> */
.L_x_68:
[----:B------:R-:W-:-:S08]  /*2150*/  DADD R2, -R2, 1 ;  /* 0x3ff0000002027429 */ /* 0x000fd00000000100 */
[----:B------:R-:W-:-:S10]  /*2160*/  DMUL R2, R2, 100 ;  /* 0x4059000002027828 */ /* 0x000fd40000000000 */
[----:B------:R0:W1:Y:S02]  /*2170*/  F2F.F32.F64 R3, R2 ;  /* 0x0000000200037310 */ /* 0x0000640000301000 */
.L_x_67:
[----:B------:R-:W-:Y:S01]  /*2180*/  UIMAD.WIDE UR16, UR6, 0x4, UR14 ;  /* 0x00000004061078a5 */ /* 0x000fe2000f8e020e */
[----:B------:R-:W2:Y:S05]  /*2190*/  LDG.E.CONSTANT R26, desc[UR10][R14.64+0xc] ;  /* 0x00000c0a0e1a7981 */ /* 0x000eaa000c1e9900 */
[----:B------:R-:W-:Y:S02]  /*21a0*/  IMAD.U32 R28, RZ, RZ, UR16 ;  /* 0x00000010ff1c7e24 */ /* 0x000fe4000f8e00ff */
[----:B------:R-:W-:-:S05]  /*21b0*/  IMAD.U32 R29, RZ, RZ, UR17 ;  /* 0x00000011ff1d7e24 */ /* 0x000fca000f8e00ff */
[----:B------:R-:W3:Y:S01]  /*21c0*/  LDG.E.CONSTANT R0, desc[UR10][R28.64+0xc] ;  /* 0x00000c0a1c007981 */ /* 0x000ee2000c1e9900 */
[----:B------:R-:W-:Y:S01]  /*21d0*/  DADD R10, R12, R10 ;  /* 0x000000000c0a7229 */ /* 0x000fe2000000000a */
[----:B------:R-:W-:Y:S02]  /*21e0*/  IMAD.U32 R30, RZ, RZ, UR8 ;  /* 0x00000008ff1e7e24 */ /* 0x000fe4000f8e00ff */
[----:B------:R-:W-:-:S05]  /*21f0*/  IMAD.U32 R31, RZ, RZ, UR9 ;  /* 0x00000009ff1f7e24 */ /* 0x000fca000f8e00ff */
        /* <DEDUP_REMOVED lines=8> */
[----:B--2---:R-:W2:Y:S01]  /*2280*/  F2F.F64.F32 R26, R26 ;  /* 0x0000001a001a7310 */ /* 0x004ea20000201800 */
[----:B---3--:R-:W-:-:S07]  /*2290*/  FSETP.NEU.AND P0, PT, R0, RZ, PT ;  /* 0x000000ff0000720b */ /* 0x008fce0003f0d000 */
[----:B------:R-:W3:Y:S01]  /*22a0*/  F2F.F64.F32 R12, R0 ;  /* 0x00000000000c7310 */ /* 0x000ee20000201800 */
[----:B--2---:R-:W-:Y:S01]  /*22b0*/  DADD R10, R10, -R26 ;  /* 0x000000000a0a7229 */ /* 0x004fe2000000081a */
[----:B------:R-:W-:Y:S02]  /*22c0*/  FSETP.NAN.OR P0, PT, |R0|, |R0|, !P0 ;  /* 0x400000000000720b */ /* 0x000fe40004708600 */
[----:B------:R-:W-:Y:S01]  /*22d0*/  MOV R27, 0x7fffffff ;  /* 0x7fffffff001b7802 */ /* 0x000fe20000000f00 */
[----:B---3--:R-:W-:-:S10]  /*22e0*/  DFMA R8, R24, R12, R8 ;  /* 0x0000000c1808722b */ /* 0x008fd40000000008 */
[----:B-1----:R-:W-:Y:S05]  /*22f0*/  @P0 BRA `(.L_x_69) ;  /* 0x0000000000540947 */ /* 0x002fea0003800000 */
[----:B------:R-:W1:Y:S01]  /*2300*/  MUFU.RCP64H R3, R13 ;  /* 0x0000000d00037308 */ /* 0x000e620000001800 */
[----:B0-----:R-:W-:Y:S01]  /*2310*/  IMAD.MOV.U32 R2, RZ, RZ, 0x1 ;  /* 0x00000001ff027424 */ /* 0x001fe200078e00ff */
[----:B------:R-:W-:-:S05]  /*2320*/  FSETP.GEU.AND P1, PT, |R5|, 6.5827683646048100446e-37, PT ;  /* 0x036000000500780b */ /* 0x000fca0003f2e200 */
        /* <DEDUP_REMOVED lines=15> */
.L_x_70:
[----:B------:R-:W-:-:S08]  /*2420*/  DADD R2, -R2, 1 ;  /* 0x3ff0000002027429 */ /* 0x000fd00000000100 */
[----:B------:R-:W-:-:S06]  /*2430*/  DMUL R2, R2, 100 ;  /* 0x4059000002027828 */ /* 0x000fcc0000000000 */
[----:B------:R1:W2:Y:S05]  /*2440*/  F2F.F32.F64 R27, R2 ;  /* 0x00000002001b7310 */ /* 0x0002aa0000301000 */
.L_x_69:
[----:B------:R-:W3:Y:S01]  /*2450*/  LDG.E.CONSTANT R6, desc[UR10][R14.64+0x10] ;  /* 0x0000100a0e067981 */ /* 0x000ee2000c1e9900 */
[----:B------:R-:W-:Y:S01]  /*2460*/  DADD R10, R10, R12 ;  /* 0x000000000a0a7229 */ /* 0x000fe2000000000c */
[----:B------:R-:W-:Y:S01]  /*2470*/  UIADD3 UR5, UPT, UPT, UR5, 0x4, URZ ;  /* 0x0000000405057890 */ /* 0x000fe2000fffe0ff */
[----:B------:R-:W-:Y:S01]  /*2480*/  IMAD.U32 R12, RZ, RZ, UR8 ;  /* 0x00000008ff0c7e24 */ /* 0x000fe2000f8e00ff */
[----:B------:R-:W-:Y:S01]  /*2490*/  UIADD3 UR6, UPT, UPT, UR6, 0x4, URZ ;  /* 0x0000000406067890 */ /* 0x000fe2000fffe0ff */
[----:B------:R-:W-:Y:S01]  /*24a0*/  IMAD.U32 R13, RZ, RZ, UR9 ;  /* 0x00000009ff0d7e24 */ /* 0x000fe2000f8e00ff */
[----:B------:R-:W-:Y:S02]  /*24b0*/  UISETP.NE.AND UP0, UPT, UR5, URZ, UPT ;  /* 0x000000ff0500728c */ /* 0x000fe4000bf05270 */
[----:B------:R-:W-:Y:S01]  /*24c0*/  UIADD3 UR4, UPT, UPT, UR4, 0x4, URZ ;  /* 0x0000000404047890 */ /* 0x000fe2000fffe0ff */
[----:B01----:R-:W-:Y:S01]  /*24d0*/  DMUL R2, R20, R10 ;  /* 0x0000000a14027228 */ /* 0x003fe20000000000 */
[----:B--2---:R0:W-:Y:S01]  /*24e0*/  STG.E desc[UR10][R12.64+0xc], R27 ;  /* 0x00000c1b0c007986 */ /* 0x0041e2000c10190a */
[----:B------:R-:W-:-:S06]  /*24f0*/  DADD R28, R8, -R10 ;  /* 0x00000000081c7229 */ /* 0x000fcc000000080a */
[----:B------:R-:W-:-:S08]  /*2500*/  DFMA R2, R24, R8, -R2 ;  /* 0x000000081802722b */ /* 0x000fd00000000802 */
[----:B------:R-:W-:-:S08]  /*2510*/  DMUL R2, R18, R2 ;  /* 0x0000000212027228 */ /* 0x000fd00000000000 */
[----:B------:R-:W-:-:S08]  /*2520*/  DFMA R4, -R20, R2, R10 ;  /* 0x000000021404722b */ /* 0x000fd0000000010a */
[----:B------:R-:W-:-:S08]  /*2530*/  DMUL R4, R4, R16 ;  /* 0x0000001004047228 */ /* 0x000fd00000000000 */
[----:B------:R-:W-:Y:S01]  /*2540*/  DFMA R4, R22, R2, R4 ;  /* 0x000000021604722b */ /* 0x000fe20000000004 */
[----:B---3--:R-:W1:Y:S02]  /*2550*/  F2F.F64.F32 R6, R6 ;  /* 0x0000000600067310 */ /* 0x008e640000201800 */
[----:B-1----:R-:W-:Y:S01]  /*2560*/  DADD R8, R10, -R6 ;  /* 0x000000000a087229 */ /* 0x002fe20000000806 */
[----:B0-----:R-:W-:Y:S10]  /*2570*/  BRA.U UP0, `(.L_x_71) ;  /* 0xfffffff500087547 */ /* 0x001ff4000b83ffff */
[----:B------:R-:W-:Y:S05]  /*2580*/  EXIT ;  /* 0x000000000000794d */ /* 0x000fea0003800000 */
        .weak           $__internal_2_$__cuda_sm20_dblrcp_rn_slowpath_v3
        .type           $__internal_2_$__cuda_sm20_dblrcp_rn_slowpath_v3,@function
        .size           $__internal_2_$__cuda_sm20_dblrcp_rn_slowpath_v3,($__internal_3_$__cuda_sm20_div_rn_f64_full - $__internal_2_$__cuda_sm20_dblrcp_rn_slowpath_v3)
$__internal_2_$__cuda_sm20_dblrcp_rn_slowpath_v3:
[----:B------:R-:W-:-:S14]  /*2590*/  DSETP.GTU.AND P1, PT, |R2|, +INF , PT ;  /* 0x7ff000000200742a */ /* 0x000fdc0003f2c200 */
[----:B------:R-:W-:Y:S05]  /*25a0*/  @P1 BRA `(.L_x_72) ;  /* 0x00000000007c1947 */ /* 0x000fea0003800000 */
[----:B------:R-:W-:-:S04]  /*25b0*/  LOP3.LUT R7, R3, 0x7fffffff, RZ, 0xc0, !PT ;  /* 0x7fffffff03077812 */ /* 0x000fc800078ec0ff */
[----:B------:R-:W-:-:S04]  /*25c0*/  IADD3 R4, PT, PT, R7, -0x1, RZ ;  /* 0xffffffff07047810 */ /* 0x000fc80007ffe0ff */
[----:B------:R-:W-:-:S13]  /*25d0*/  ISETP.GE.U32.AND P1, PT, R4, 0x7fefffff, PT ;  /* 0x7fefffff0400780c */ /* 0x000fda0003f26070 */
[----:B------:R-:W-:Y:S01]  /*25e0*/  @P1 LOP3.LUT R5, R3, 0x7ff00000, RZ, 0x3c, !PT ;  /* 0x7ff0000003051812 */ /* 0x000fe200078e3cff */
[----:B------:R-:W-:Y:S01]  /*25f0*/  @P1 IMAD.MOV.U32 R4, RZ, RZ, RZ ;  /* 0x000000ffff041224 */ /* 0x000fe200078e00ff */
[----:B------:R-:W-:Y:S06]  /*2600*/  @P1 BRA `(.L_x_73) ;  /* 0x00000000006c1947 */ /* 0x000fec0003800000 */
[----:B------:R-:W-:-:S13]  /*2610*/  ISETP.GE.U32.AND P1, PT, R7, 0x1000001, PT ;  /* 0x010000010700780c */ /* 0x000fda0003f26070 */
[----:B------:R-:W-:Y:S05]  /*2620*/  @!P1 BRA `(.L_x_74) ;  /* 0x0000000000349947 */ /* 0x000fea0003800000 */
[----:B------:R-:W-:Y:S02]  /*2630*/  VIADD R5, R3, 0xc0200000 ;  /* 0xc020000003057836 */ /* 0x000fe40000000000 */
        /* <DEDUP_REMOVED lines=12> */
.L_x_74:
        /* <DEDUP_REMOVED lines=10> */
.L_x_72:
[----:B------:R-:W-:Y:S01]  /*27a0*/  LOP3.LUT R5, R3, 0x80000, RZ, 0xfc, !PT ;  /* 0x0008000003057812 */ /* 0x000fe200078efcff */
[----:B------:R-:W-:-:S07]  /*27b0*/  IMAD.MOV.U32 R4, RZ, RZ, R2 ;  /* 0x000000ffff047224 */ /* 0x000fce00078e0002 */
.L_x_73:
[----:B------:R-:W-:Y:S01]  /*27c0*/  MOV R2, R0 ;  /* 0x0000000000027202 */ /* 0x000fe20000000f00 */
[----:B------:R-:W-:-:S04]  /*27d0*/  IMAD.MOV.U32 R3, RZ, RZ, 0x0 ;  /* 0x00000000ff037424 */ /* 0x000fc800078e00ff */
[----:B------:R-:W-:Y:S05]  /*27e0*/  RET.REL.NODEC R2 `(fosc_batch_f32) ;  /* 0xffffffd802047950 */ /* 0x000fea0003c3ffff */
        .weak           $__internal_3_$__cuda_sm20_div_rn_f64_full
        .type           $__internal_3_$__cuda_sm20_div_rn_f64_full,@function
        .size           $__internal_3_$__cuda_sm20_div_rn_f64_full,(.L_x_84 - $__internal_3_$__cuda_sm20_div_rn_f64_full)
$__internal_3_$__cuda_sm20_div_rn_f64_full:
[C---:B------:R-:W-:Y:S01]  /*27f0*/  FSETP.GEU.AND P0, PT, |R3|.reuse, 1.469367938527859385e-39, PT ;  /* 0x001000000300780b */ /* 0x040fe20003f0e200 */
[----:B------:R-:W-:Y:S01]  /*2800*/  IMAD.MOV.U32 R26, RZ, RZ, 0x1 ;  /* 0x00000001ff1a7424 */ /* 0x000fe200078e00ff */
[C---:B------:R-:W-:Y:S01]  /*2810*/  LOP3.LUT R6, R3.reuse, 0x800fffff, RZ, 0xc0, !PT ;  /* 0x800fffff03067812 */ /* 0x040fe200078ec0ff */
[----:B------:R-:W-:Y:S01]  /*2820*/  IMAD.MOV.U32 R32, RZ, RZ, R4 ;  /* 0x000000ffff207224 */ /* 0x000fe200078e0004 */
[----:B------:R-:W-:Y:S02]  /*2830*/  MOV R33, R5 ;  /* 0x0000000500217202 */ /* 0x000fe40000000f00 */
[----:B------:R-:W-:Y:S01]  /*2840*/  LOP3.LUT R7, R6, 0x3ff00000, RZ, 0xfc, !PT ;  /* 0x3ff0000006077812 */ /* 0x000fe200078efcff */
[----:B------:R-:W-:Y:S01]  /*2850*/  IMAD.MOV.U32 R6, RZ, RZ, R2 ;  /* 0x000000ffff067224 */ /* 0x000fe200078e0002 */
[----:B------:R-:W-:Y:S01]  /*2860*/  LOP3.LUT R4, R3, 0x7ff00000, RZ, 0xc0, !PT ;  /* 0x7ff0000003047812 */ /* 0x000fe200078ec0ff */
[----:B------:R-:W-:Y:S01]  /*2870*/  IMAD.MOV.U32 R30, RZ, RZ, R32 ;  /* 0x000000ffff1e7224 */ /* 0x000fe200078e0020 */
[----:B------:R-:W-:-:S03]  /*2880*/  LOP3.LUT R5, R33, 0x7ff00000, RZ, 0xc0, !PT ;  /* 0x7ff0000021057812 */ /* 0x000fc600078ec0ff */
[----:B------:R-:W-:Y:S01]  /*2890*/  @!P0 DMUL R6, R2, 8.98846567431157953865e+307 ;  /* 0x7fe0000002068828 */ /* 0x000fe20000000000 */
[----:B------:R-:W-:-:S05]  /*28a0*/  ISETP.GE.U32.AND P1, PT, R5, R4, PT ;  /* 0x000000040500720c */ /* 0x000fca0003f26070 */
[----:B------:R-:W0:Y:S02]  /*28b0*/  MUFU.RCP64H R27, R7 ;  /* 0x00000007001b7308 */ /* 0x000e240000001800 */
[----:B0-----:R-:W-:-:S08]  /*28c0*/  DFMA R34, R26, -R6, 1 ;  /* 0x3ff000001a22742b */ /* 0x001fd00000000806 */
[----:B------:R-:W-:-:S08]  /*28d0*/  DFMA R34, R34, R34, R34 ;  /* 0x000000222222722b */ /* 0x000fd00000000022 */
[----:B------:R-:W-:Y:S01]  /*28e0*/  DFMA R34, R26, R34, R26 ;  /* 0x000000221a22722b */ /* 0x000fe2000000001a */
[----:B------:R-:W-:-:S05]  /*28f0*/  IMAD.MOV.U32 R26, RZ, RZ, 0x1ca00000 ;  /* 0x1ca00000ff1a7424 */ /* 0x000fca00078e00ff */
[----:B------:R-:W-:Y:S02]  /*2900*/  SEL R27, R26, 0x63400000, !P1 ;  /* 0x634000001a1b7807 */ /* 0x000fe40004800000 */
[----:B------:R-:W-:Y:S01]  /*2910*/  DFMA R28, R34, -R6, 1 ;  /* 0x3ff00000221c742b */ /* 0x000fe20000000806 */
[----:B------:R-:W-:Y:S02]  /*2920*/  FSETP.GEU.AND P1, PT, |R33|, 1.469367938527859385e-39, PT ;  /* 0x001000002100780b */ /* 0x000fe40003f2e200 */
[----:B------:R-:W-:-:S05]  /*2930*/  LOP3.LUT R31, R27, 0x800fffff, R33, 0xf8, !PT ;  /* 0x800fffff1b1f7812 */ /* 0x000fca00078ef821 */
[----:B------:R-:W-:-:S06]  /*2940*/  DFMA R34, R34, R28, R34 ;  /* 0x0000001c2222722b */ /* 0x000fcc0000000022 */
[----:B------:R-:W-:Y:S05]  /*2950*/  @P1 BRA `(.L_x_75) ;  /* 0x0000000000201947 */ /* 0x000fea0003800000 */
[----:B------:R-:W-:-:S04]  /*2960*/  LOP3.LUT R28, R3, 0x7ff00000, RZ, 0xc0, !PT ;  /* 0x7ff00000031c7812 */ /* 0x000fc800078ec0ff */
[----:B------:R-:W-:-:S04]  /*2970*/  ISETP.GE.U32.AND P1, PT, R5, R28, PT ;  /* 0x0000001c0500720c */ /* 0x000fc80003f26070 */
[----:B------:R-:W-:-:S04]  /*2980*/  SEL R26, R26, 0x63400000, !P1 ;  /* 0x634000001a1a7807 */ /* 0x000fc80004800000 */
[----:B------:R-:W-:-:S04]  /*2990*/  LOP3.LUT R26, R26, 0x80000000, R33, 0xf8, !PT ;  /* 0x800000001a1a7812 */ /* 0x000fc800078ef821 */
[----:B------:R-:W-:Y:S01]  /*29a0*/  LOP3.LUT R27, R26, 0x100000, RZ, 0xfc, !PT ;  /* 0x001000001a1b7812 */ /* 0x000fe200078efcff */
[----:B------:R-:W-:-:S06]  /*29b0*/  IMAD.MOV.U32 R26, RZ, RZ, RZ ;  /* 0x000000ffff1a7224 */ /* 0x000fcc00078e00ff */
[----:B------:R-:W-:-:S10]  /*29c0*/  DFMA R30, R30, 2, -R26 ;  /* 0x400000001e1e782b */ /* 0x000fd4000000081a */
[----:B------:R-:W-:-:S07]  /*29d0*/  LOP3.LUT R5, R31, 0x7ff00000, RZ, 0xc0, !PT ;  /* 0x7ff000001f057812 */ /* 0x000fce00078ec0ff */
.L_x_75:
[----:B------:R-:W-:Y:S01]  /*29e0*/  DMUL R26, R34, R30 ;  /* 0x0000001e221a7228 */ /* 0x000fe20000000000 */
[----:B------:R-:W-:-:S07]  /*29f0*/  @!P0 LOP3.LUT R4, R7, 0x7ff00000, RZ, 0xc0, !PT ;  /* 0x7ff0000007048812 */ /* 0x000fce00078ec0ff */
[----:B------:R-:W-:-:S08]  /*2a00*/  DFMA R28, R26, -R6, R30 ;  /* 0x800000061a1c722b */ /* 0x000fd0000000001e */
[----:B------:R-:W-:Y:S01]  /*2a10*/  DFMA R28, R34, R28, R26 ;  /* 0x0000001c221c722b */ /* 0x000fe2000000001a */
[----:B------:R-:W-:-:S05]  /*2a20*/  VIADD R26, R5, 0xffffffff ;  /* 0xffffffff051a7836 */ /* 0x000fca0000000000 */
[----:B------:R-:W-:Y:S02]  /*2a30*/  ISETP.GT.U32.AND P0, PT, R26, 0x7feffffe, PT ;  /* 0x7feffffe1a00780c */ /* 0x000fe40003f04070 */
[----:B------:R-:W-:-:S04]  /*2a40*/  IADD3 R26, PT, PT, R4, -0x1, RZ ;  /* 0xffffffff041a7810 */ /* 0x000fc80007ffe0ff */
[----:B------:R-:W-:-:S13]  /*2a50*/  ISETP.GT.U32.OR P0, PT, R26, 0x7feffffe, P0 ;  /* 0x7feffffe1a00780c */ /* 0x000fda0000704470 */
[----:B------:R-:W-:Y:S05]  /*2a60*/  @P0 BRA `(.L_x_76) ;  /* 0x00000000007c0947 */ /* 0x000fea0003800000 */
[----:B------:R-:W-:Y:S01]  /*2a70*/  LOP3.LUT R4, R33, 0x7ff00000, RZ, 0xc0, !PT ;  /* 0x7ff0000021047812 */ /* 0x000fe200078ec0ff */
[----:B------:R-:W-:Y:S01]  /*2a80*/  IMAD.MOV.U32 R26, RZ, RZ, 0x1ca00000 ;  /* 0x1ca00000ff1a7424 */ /* 0x000fe200078e00ff */
[----:B------:R-:W-:-:S04]  /*2a90*/  LOP3.LUT R5, R3, 0x7ff00000, RZ, 0xc0, !PT ;  /* 0x7ff0000003057812 */ /* 0x000fc800078ec0ff */
[CC--:B------:R-:W-:Y:S02]  /*2aa0*/  VIADDMNMX R27, R4.reuse, -R5.reuse, 0xb9600000, !PT ;  /* 0xb9600000041b7446 */ /* 0x0c0fe40007800905 */
[----:B------:R-:W-:Y:S01]  /*2ab0*/  ISETP.GE.U32.AND P0, PT, R4, R5, PT ;  /* 0x000000050400720c */ /* 0x000fe20003f06070 */
[----:B------:R-:W-:Y:S01]  /*2ac0*/  IMAD.MOV.U32 R4, RZ, RZ, RZ ;  /* 0x000000ffff047224 */ /* 0x000fe200078e00ff */
[----:B------:R-:W-:Y:S02]  /*2ad0*/  VIMNMX R27, PT, PT, R27, 0x46a00000, PT ;  /* 0x46a000001b1b7848 */ /* 0x000fe40003fe0100 */
[----:B------:R-:W-:-:S05]  /*2ae0*/  SEL R26, R26, 0x63400000, !P0 ;  /* 0x634000001a1a7807 */ /* 0x000fca0004000000 */
[----:B------:R-:W-:-:S04]  /*2af0*/  IMAD.IADD R26, R27, 0x1, -R26 ;  /* 0x000000011b1a7824 */ /* 0x000fc800078e0a1a */
[----:B------:R-:W-:-:S06]  /*2b00*/  VIADD R5, R26, 0x7fe00000 ;  /* 0x7fe000001a057836 */ /* 0x000fcc0000000000 */
[----:B------:R-:W-:-:S10]  /*2b10*/  DMUL R34, R28, R4 ;  /* 0x000000041c227228 */ /* 0x000fd40000000000 */
[----:B------:R-:W-:-:S13]  /*2b20*/  FSETP.GTU.AND P0, PT, |R35|, 1.469367938527859385e-39, PT ;  /* 0x001000002300780b */ /* 0x000fda0003f0c200 */
[----:B------:R-:W-:Y:S05]  /*2b30*/  @P0 BRA `(.L_x_77) ;  /* 0x0000000000a80947 */ /* 0x000fea0003800000 */
[----:B------:R-:W-:-:S06]  /*2b40*/  DFMA R6, R28, -R6, R30 ;  /* 0x800000061c06722b */ /* 0x000fcc000000001e */
[----:B------:R-:W-:-:S04]  /*2b50*/  MOV R6, RZ ;  /* 0x000000ff00067202 */ /* 0x000fc80000000f00 */
[C---:B------:R-:W-:Y:S02]  /*2b60*/  FSETP.NEU.AND P0, PT, R7.reuse, RZ, PT ;  /* 0x000000ff0700720b */ /* 0x040fe40003f0d000 */
[----:B------:R-:W-:-:S04]  /*2b70*/  LOP3.LUT R3, R7, 0x80000000, R3, 0x48, !PT ;  /* 0x8000000007037812 */ /* 0x000fc800078e4803 */
[----:B------:R-:W-:-:S07]  /*2b80*/  LOP3.LUT R7, R3, R5, RZ, 0xfc, !PT ;  /* 0x0000000503077212 */ /* 0x000fce00078efcff */
[----:B------:R-:W-:Y:S05]  /*2b90*/  @!P0 BRA `(.L_x_77) ;  /* 0x0000000000908947 */ /* 0x000fea0003800000 */
[----:B------:R-:W-:Y:S01]  /*2ba0*/  IMAD.MOV R5, RZ, RZ, -R26 ;  /* 0x000000ffff057224 */ /* 0x000fe200078e0a1a */
[----:B------:R-:W-:Y:S01]  /*2bb0*/  IADD3 R26, PT, PT, -R26, -0x43300000, RZ ;  /* 0xbcd000001a1a7810 */ /* 0x000fe20007ffe1ff */
[----:B------:R-:W-:-:S06]  /*2bc0*/  IMAD.MOV.U32 R4, RZ, RZ, RZ ;  /* 0x000000ffff047224 */ /* 0x000fcc00078e00ff */
[----:B------:R-:W-:Y:S02]  /*2bd0*/  DFMA R4, R34, -R4, R28 ;  /* 0x800000042204722b */ /* 0x000fe4000000001c */
[----:B------:R-:W-:-:S08]  /*2be0*/  DMUL.RP R28, R28, R6 ;  /* 0x000000061c1c7228 */ /* 0x000fd00000008000 */
[----:B------:R-:W-:Y:S02]  /*2bf0*/  FSETP.NEU.AND P0, PT, |R5|, R26, PT ;  /* 0x0000001a0500720b */ /* 0x000fe40003f0d200 */
[----:B------:R-:W-:Y:S02]  /*2c00*/  LOP3.LUT R3, R29, R3, RZ, 0x3c, !PT ;  /* 0x000000031d037212 */ /* 0x000fe400078e3cff */
[----:B------:R-:W-:Y:S02]  /*2c10*/  FSEL R2, R28, R34, !P0 ;  /* 0x000000221c027208 */ /* 0x000fe40004000000 */
[----:B------:R-:W-:-:S03]  /*2c20*/  FSEL R3, R3, R35, !P0 ;  /* 0x0000002303037208 */ /* 0x000fc60004000000 */
[----:B------:R-:W-:Y:S02]  /*2c30*/  IMAD.MOV.U32 R34, RZ, RZ, R2 ;  /* 0x000000ffff227224 */ /* 0x000fe400078e0002 */
[----:B------:R-:W-:Y:S01]  /*2c40*/  IMAD.MOV.U32 R35, RZ, RZ, R3 ;  /* 0x000000ffff237224 */ /* 0x000fe200078e0003 */
[----:B------:R-:W-:Y:S06]  /*2c50*/  BRA `(.L_x_77) ;  /* 0x0000000000607947 */ /* 0x000fec0003800000 */
.L_x_76:
        /* <DEDUP_REMOVED lines=12> */
[----:B------:R-:W-:Y:S02]  /*2d20*/  @!P0 IMAD.MOV.U32 R34, RZ, RZ, RZ ;  /* 0x000000ffff228224 */ /* 0x000fe400078e00ff */
[----:B------:R-:W-:Y:S01]  /*2d30*/  @!P0 IMAD.MOV.U32 R35, RZ, RZ, R3 ;  /* 0x000000ffff238224 */ /* 0x000fe200078e0003 */
[----:B------:R-:W-:Y:S01]  /*2d40*/  @P0 MOV R35, R2 ;  /* 0x0000000200230202 */ /* 0x000fe20000000f00 */
[----:B------:R-:W-:Y:S01]  /*2d50*/  @P0 IMAD.MOV.U32 R34, RZ, RZ, RZ ;  /* 0x000000ffff220224 */ /* 0x000fe200078e00ff */
[----:B------:R-:W-:Y:S06]  /*2d60*/  BRA `(.L_x_77) ;  /* 0x00000000001c7947 */ /* 0x000fec0003800000 */
.L_x_79:
[----:B------:R-:W-:Y:S01]  /*2d70*/  LOP3.LUT R3, R3, 0x80000, RZ, 0xfc, !PT ;  /* 0x0008000003037812 */ /* 0x000fe200078efcff */
[----:B------:R-:W-:-:S04]  /*2d80*/  IMAD.MOV.U32 R34, RZ, RZ, R2 ;  /* 0x000000ffff227224 */ /* 0x000fc800078e0002 */
[----:B------:R-:W-:Y:S01]  /*2d90*/  IMAD.MOV.U32 R35, RZ, RZ, R3 ;  /* 0x000000ffff237224 */ /* 0x000fe200078e0003 */
[----:B------:R-:W-:Y:S06]  /*2da0*/  BRA `(.L_x_77) ;  /* 0x00000000000c7947 */ /* 0x000fec0003800000 */
.L_x_78:
[----:B------:R-:W-:Y:S01]  /*2db0*/  LOP3.LUT R3, R33, 0x80000, RZ, 0xfc, !PT ;  /* 0x0008000021037812 */ /* 0x000fe200078efcff */
[----:B------:R-:W-:-:S04]  /*2dc0*/  IMAD.MOV.U32 R34, RZ, RZ, R32 ;  /* 0x000000ffff227224 */ /* 0x000fc800078e0020 */
[----:B------:R-:W-:-:S07]  /*2dd0*/  IMAD.MOV.U32 R35, RZ, RZ, R3 ;  /* 0x000000ffff237224 */ /* 0x000fce00078e0003 */
.L_x_77:
[----:B------:R-:W-:Y:S01]  /*2de0*/  IMAD.MOV.U32 R4, RZ, RZ, R0 ;  /* 0x000000ffff047224 */ /* 0x000fe200078e0000 */
[----:B------:R-:W-:Y:S01]  /*2df0*/  MOV R2, R34 ;  /* 0x0000002200027202 */ /* 0x000fe20000000f00 */
[----:B------:R-:W-:Y:S02]  /*2e00*/  IMAD.MOV.U32 R5, RZ, RZ, 0x0 ;  /* 0x00000000ff057424 */ /* 0x000fe400078e00ff */
[----:B------:R-:W-:Y:S02]  /*2e10*/  IMAD.MOV.U32 R3, RZ, RZ, R35 ;  /* 0x000000ffff037224 */ /* 0x000fe400078e0023 */
[----:B------:R-:W-:Y:S05]  /*2e20*/  RET.REL.NODEC R4 `(fosc_batch_f32) ;  /* 0xffffffd004747950 */ /* 0x000fea0003c3ffff */
.L_x_80:
        /* <DEDUP_REMOVED lines=13> */
.L_x_84:


//--------------------- .nv.shared.reserved.0     --------------------------
	.section	.nv.shared.reserved.0,"aw",@nobits
	.weak		__nv_reservedSMEM_offset_0_alias
	.size		__nv_reservedSMEM_offset_0_alias, 0, 64
	.other		__nv_reservedSMEM_offset_0_alias,@"STO_CUDA_RESERVED_SHARED STV_DEFAULT"
__nv_reservedSMEM_offset_0_alias:
	.zero		0
	.zero		64


//--------------------- .nv.constant0.fosc_many_series_one_param_time_major_f32 --------------------------
	.section	.nv.constant0.fosc_many_series_one_param_time_major_f32,"a",@progbits
	.sectionflags	@""
	.align	4
.nv.constant0.fosc_many_series_one_param_time_major_f32:
	.zero		936


//--------------------- .nv.constant0.fosc_batch_f32 --------------------------
	.section	.nv.constant0.fosc_batch_f32,"a",@progbits
	.sectionflags	@""
	.align	4
.nv.constant0.fosc_batch_f32:
	.zero		936


//--------------------- SYMBOLS --------------------------

	.type		.nv.reservedSmem.offset0,@object
	.size		.nv.reservedSmem.offset0,0x4
